	.target	sm_90a

	.elftype	@"ET_EXEC"


//--------------------- .note.nv.tkinfo           --------------------------
	.section	.note.nv.tkinfo,"",@"SHT_NOTE"
	.sectionflags	@"SHF_NOTE_NV_TKINFO"
	.tkinfo
        /*0018*/ 	.word	0x00000002
        /*0030*/ 	.string	""
        /*0030*/ 	.string	"ptxas"
        /*0030*/ 	.string	"Cuda compilation tools, release 13.0, V13.0.88"
        /*0030*/ 	.string	"Build cuda_13.0.r13.0/compiler.36424714_0"
        /*0030*/ 	.string	"-arch sm_90a -m 64 "



//--------------------- .note.nv.cuinfo           --------------------------
	.section	.note.nv.cuinfo,"",@"SHT_NOTE"
	.sectionflags	@"SHF_NOTE_NV_CUINFO"
        /*0018*/ 	.short	0x0002
        /*001a*/ 	.short	0x005a
        /*001c*/ 	.short	0x0082
	.zero		2


//--------------------- .nv.info                  --------------------------
	.section	.nv.info,"",@"SHT_CUDA_INFO"
	.align	4


	//----- nvinfo : EIATTR_REGCOUNT
	.align		4
        /*0000*/ 	.byte	0x04, 0x2f
        /*0002*/ 	.short	(.L_15 - .L_14)
	.align		4
.L_14:
        /*0004*/ 	.word	index@(_ZN7cutlass13device_kernelINS_4gemm6kernel13GemmUniversalIN4cute5tupleIJiiiiEEENS1_10collective13CollectiveMmaINS1_34MainloopSm90TmaGmmaWarpSpecializedILi8ENS5_IJNS4_1CILi1EEESB_SB_EEENS1_35KernelTmaWarpSpecializedCooperativeEEENS5_IJNSA_ILi256EEENSA_ILi176EEENSA_ILi32EEEEEENS_10bfloat16_tENS5_IJlSB_lEEESJ_SK_NS4_8TiledMMAINS4_8MMA_AtomIJNS4_4SM904GMMA27MMA_64x16x16_F32BF16BF16_SSILNSO_5MajorE0ELSQ_0ELNSO_7ScaleInE1ELSR_1EEEEEENS4_6LayoutINS5_IJNSA_ILi2EEESB_SB_EEENS5_IJSB_NSA_ILi0EEESX_EEEEENS5_IJNS4_10UnderscoreES10_S10_EEEEENS4_13SM90_TMA_LOADENS4_14ComposedLayoutINS4_7SwizzleILi2ELi4ELi3EEENS4_18smem_ptr_flag_bitsILi16EEENSU_INS5_IJNSA_ILi8EEESH_EEENS5_IJSH_SB_EEEEEEEvNS4_8identityES13_S1D_vS1E_EENS_8epilogue10collective6detail29Sm90TmaWarpSpecializedAdapterINS1H_15DefaultEpilogueISJ_SK_SK_NS1G_6thread17LinearCombinationISJ_Li1EffLNS1L_9ScaleType4KindE0ELNS_15FloatRoundStyleE2ESJ_EENS1_15EpilogueDefaultEEEEEvvEEEEvNT_6ParamsE)
        /*0008*/ 	.word	0x000000a8


	//----- nvinfo : EIATTR_FRAME_SIZE
	.align		4
.L_15:
        /*000c*/ 	.byte	0x04, 0x11
        /*000e*/ 	.short	(.L_17 - .L_16)
	.align		4
.L_16:
        /*0010*/ 	.word	index@(_ZN7cutlass13device_kernelINS_4gemm6kernel13GemmUniversalIN4cute5tupleIJiiiiEEENS1_10collective13CollectiveMmaINS1_34MainloopSm90TmaGmmaWarpSpecializedILi8ENS5_IJNS4_1CILi1EEESB_SB_EEENS1_35KernelTmaWarpSpecializedCooperativeEEENS5_IJNSA_ILi256EEENSA_ILi176EEENSA_ILi32EEEEEENS_10bfloat16_tENS5_IJlSB_lEEESJ_SK_NS4_8TiledMMAINS4_8MMA_AtomIJNS4_4SM904GMMA27MMA_64x16x16_F32BF16BF16_SSILNSO_5MajorE0ELSQ_0ELNSO_7ScaleInE1ELSR_1EEEEEENS4_6LayoutINS5_IJNSA_ILi2EEESB_SB_EEENS5_IJSB_NSA_ILi0EEESX_EEEEENS5_IJNS4_10UnderscoreES10_S10_EEEEENS4_13SM90_TMA_LOADENS4_14ComposedLayoutINS4_7SwizzleILi2ELi4ELi3EEENS4_18smem_ptr_flag_bitsILi16EEENSU_INS5_IJNSA_ILi8EEESH_EEENS5_IJSH_SB_EEEEEEEvNS4_8identityES13_S1D_vS1E_EENS_8epilogue10collective6detail29Sm90TmaWarpSpecializedAdapterINS1H_15DefaultEpilogueISJ_SK_SK_NS1G_6thread17LinearCombinationISJ_Li1EffLNS1L_9ScaleType4KindE0ELNS_15FloatRoundStyleE2ESJ_EENS1_15EpilogueDefaultEEEEEvvEEEEvNT_6ParamsE)
        /*0014*/ 	.word	0x00000000


	//----- nvinfo : EIATTR_MIN_STACK_SIZE
	.align		4
.L_17:
        /*0018*/ 	.byte	0x04, 0x12
        /*001a*/ 	.short	(.L_19 - .L_18)
	.align		4
.L_18:
        /*001c*/ 	.word	index@(_ZN7cutlass13device_kernelINS_4gemm6kernel13GemmUniversalIN4cute5tupleIJiiiiEEENS1_10collective13CollectiveMmaINS1_34MainloopSm90TmaGmmaWarpSpecializedILi8ENS5_IJNS4_1CILi1EEESB_SB_EEENS1_35KernelTmaWarpSpecializedCooperativeEEENS5_IJNSA_ILi256EEENSA_ILi176EEENSA_ILi32EEEEEENS_10bfloat16_tENS5_IJlSB_lEEESJ_SK_NS4_8TiledMMAINS4_8MMA_AtomIJNS4_4SM904GMMA27MMA_64x16x16_F32BF16BF16_SSILNSO_5MajorE0ELSQ_0ELNSO_7ScaleInE1ELSR_1EEEEEENS4_6LayoutINS5_IJNSA_ILi2EEESB_SB_EEENS5_IJSB_NSA_ILi0EEESX_EEEEENS5_IJNS4_10UnderscoreES10_S10_EEEEENS4_13SM90_TMA_LOADENS4_14ComposedLayoutINS4_7SwizzleILi2ELi4ELi3EEENS4_18smem_ptr_flag_bitsILi16EEENSU_INS5_IJNSA_ILi8EEESH_EEENS5_IJSH_SB_EEEEEEEvNS4_8identityES13_S1D_vS1E_EENS_8epilogue10collective6detail29Sm90TmaWarpSpecializedAdapterINS1H_15DefaultEpilogueISJ_SK_SK_NS1G_6thread17LinearCombinationISJ_Li1EffLNS1L_9ScaleType4KindE0ELNS_15FloatRoundStyleE2ESJ_EENS1_15EpilogueDefaultEEEEEvvEEEEvNT_6ParamsE)
        /*0020*/ 	.word	0x00000000
.L_19:


//--------------------- .nv.compat                --------------------------
	.section	.nv.compat,"",@"SHT_CUDA_COMPAT_INFO"
	.align	4
        /*0000*/ 	.byte	0x02, 0x09, 0x01, 0x00, 0x02, 0x02, 0x04, 0x00, 0x02, 0x05, 0x05, 0x00, 0x03, 0x07, 0x01, 0x01
        /*0010*/ 	.byte	0x02, 0x03, 0x01, 0x00, 0x02, 0x06, 0x01, 0x00, 0x04, 0x0b, 0x08, 0x00, 0x00, 0x00, 0x00, 0x00
        /*0020*/ 	.byte	0x00, 0x00, 0x00, 0x00


//--------------------- .nv.info._ZN7cutlass13device_kernelINS_4gemm6kernel13GemmUniversalIN4cute5tupleIJiiiiEEENS1_10collective13CollectiveMmaINS1_34MainloopSm90TmaGmmaWarpSpecializedILi8ENS5_IJNS4_1CILi1EEESB_SB_EEENS1_35KernelTmaWarpSpecializedCooperativeEEENS5_IJNSA_ILi256EEENSA_ILi176EEENSA_ILi32EEEEEENS_10bfloat16_tENS5_IJlSB_lEEESJ_SK_NS4_8TiledMMAINS4_8MMA_AtomIJNS4_4SM904GMMA27MMA_64x16x16_F32BF16BF16_SSILNSO_5MajorE0ELSQ_0ELNSO_7ScaleInE1ELSR_1EEEEEENS4_6LayoutINS5_IJNSA_ILi2EEESB_SB_EEENS5_IJSB_NSA_ILi0EEESX_EEEEENS5_IJNS4_10UnderscoreES10_S10_EEEEENS4_13SM90_TMA_LOADENS4_14ComposedLayoutINS4_7SwizzleILi2ELi4ELi3EEENS4_18smem_ptr_flag_bitsILi16EEENSU_INS5_IJNSA_ILi8EEESH_EEENS5_IJSH_SB_EEEEEEEvNS4_8identityES13_S1D_vS1E_EENS_8epilogue10collective6detail29Sm90TmaWarpSpecializedAdapterINS1H_15DefaultEpilogueISJ_SK_SK_NS1G_6thread17LinearCombinationISJ_Li1EffLNS1L_9ScaleType4KindE0ELNS_15FloatRoundStyleE2ESJ_EENS1_15EpilogueDefaultEEEEEvvEEEEvNT_6ParamsE --------------------------
	.section	.nv.info._ZN7cutlass13device_kernelINS_4gemm6kernel13GemmUniversalIN4cute5tupleIJiiiiEEENS1_10collective13CollectiveMmaINS1_34MainloopSm90TmaGmmaWarpSpecializedILi8ENS5_IJNS4_1CILi1EEESB_SB_EEENS1_35KernelTmaWarpSpecializedCooperativeEEENS5_IJNSA_ILi256EEENSA_ILi176EEENSA_ILi32EEEEEENS_10bfloat16_tENS5_IJlSB_lEEESJ_SK_NS4_8TiledMMAINS4_8MMA_AtomIJNS4_4SM904GMMA27MMA_64x16x16_F32BF16BF16_SSILNSO_5MajorE0ELSQ_0ELNSO_7ScaleInE1ELSR_1EEEEEENS4_6LayoutINS5_IJNSA_ILi2EEESB_SB_EEENS5_IJSB_NSA_ILi0EEESX_EEEEENS5_IJNS4_10UnderscoreES10_S10_EEEEENS4_13SM90_TMA_LOADENS4_14ComposedLayoutINS4_7SwizzleILi2ELi4ELi3EEENS4_18smem_ptr_flag_bitsILi16EEENSU_INS5_IJNSA_ILi8EEESH_EEENS5_IJSH_SB_EEEEEEEvNS4_8identityES13_S1D_vS1E_EENS_8epilogue10collective6detail29Sm90TmaWarpSpecializedAdapterINS1H_15DefaultEpilogueISJ_SK_SK_NS1G_6thread17LinearCombinationISJ_Li1EffLNS1L_9ScaleType4KindE0ELNS_15FloatRoundStyleE2ESJ_EENS1_15EpilogueDefaultEEEEEvvEEEEvNT_6ParamsE,"",@"SHT_CUDA_INFO"
	.sectionflags	@""
	.align	4


	//----- nvinfo : EIATTR_CUDA_API_VERSION
	.align		4
        /*0000*/ 	.byte	0x04, 0x37
        /*0002*/ 	.short	(.L_21 - .L_20)
.L_20:
        /*0004*/ 	.word	0x00000082


	//----- nvinfo : EIATTR_KPARAM_INFO
	.align		4
.L_21:
        /*0008*/ 	.byte	0x04, 0x17
        /*000a*/ 	.short	(.L_23 - .L_22)
.L_22:
        /*000c*/ 	.word	0x00000000
        /*0010*/ 	.short	0x0000
        /*0012*/ 	.short	0x0070
        /*0014*/ 	.byte	0x00, 0xf0, 0x01, 0x10


	//----- nvinfo : EIATTR_SPARSE_MMA_MASK
	.align		4
.L_23:
        /*0018*/ 	.byte	0x03, 0x50
        /*001a*/ 	.short	0x0000


	//----- nvinfo : EIATTR_MAXREG_COUNT
	.align		4
        /*001c*/ 	.byte	0x03, 0x1b
        /*001e*/ 	.short	0x00a8


	//----- nvinfo : EIATTR_NUM_BARRIERS
	.align		4
        /*0020*/ 	.byte	0x02, 0x4c
        /*0022*/ 	.byte	0x01
	.zero		1


	//----- nvinfo : EIATTR_EXTERNS
	.align		4
        /*0024*/ 	.byte	0x04, 0x0f
        /*0026*/ 	.short	(.L_25 - .L_24)


	//   ....[0]....
	.align		4
.L_24:
        /*0028*/ 	.word	index@(__assertfail)


	//----- nvinfo : EIATTR_MERCURY_ISA_VERSION
	.align		4
.L_25:
        /*002c*/ 	.byte	0x03, 0x5f
        /*002e*/ 	.short	0x0101


	//----- nvinfo : EIATTR_INT_WARP_WIDE_INSTR_OFFSETS
	.align		4
        /*0030*/ 	.byte	0x04, 0x31
        /*0032*/ 	.short	(.L_27 - .L_26)


	//   ....[0]....
.L_26:
        /*0034*/ 	.word	0x00000470


	//   ....[1]....
        /*0038*/ 	.word	0x00000480


	//   ....[2]....
        /*003c*/ 	.word	0x00000560


	//----- nvinfo : EIATTR_COOP_GROUP_MASK_REGIDS
	.align		4
.L_27:
        /*0040*/ 	.byte	0x04, 0x29
        /*0042*/ 	.short	(.L_29 - .L_28)


	//   ....[0]....
.L_28:
        /*0044*/ 	.word	0xffffffff


	//   ....[1]....
        /*0048*/ 	.word	0xffffffff


	//   ....[2]....
        /*004c*/ 	.word	0xffffffff


	//   ....[3]....
        /*0050*/ 	.word	0xffffffff


	//   ....[4]....
        /*0054*/ 	.word	0xffffffff


	//----- nvinfo : EIATTR_COOP_GROUP_INSTR_OFFSETS
	.align		4
.L_29:
        /*0058*/ 	.byte	0x04, 0x28
        /*005a*/ 	.short	(.L_31 - .L_30)


	//   ....[0]....
.L_30:
        /*005c*/ 	.word	0x00000060


	//   ....[1]....
        /*0060*/ 	.word	0x00000070


	//   ....[2]....
        /*0064*/ 	.word	0x00000130


	//   ....[3]....
        /*0068*/ 	.word	0x00000370


	//   ....[4]....
        /*006c*/ 	.word	0x00001050


	//----- nvinfo : EIATTR_REG_RECONFIG
	.align		4
.L_31:
        /*0070*/ 	.byte	0x01, 0x54
	.zero		2


	//----- nvinfo : EIATTR_SYSCALL_OFFSETS
	.align		4
        /*0074*/ 	.byte	0x04, 0x46
        /*0076*/ 	.short	(.L_33 - .L_32)


	//   ....[0]....
.L_32:
        /*0078*/ 	.word	0x00001200


	//----- nvinfo : EIATTR_MBARRIER_INSTR_OFFSETS
	.align		4
.L_33:
        /*007c*/ 	.byte	0x04, 0x39
        /*007e*/ 	.short	(.L_35 - .L_34)


	//   ....[0]....
.L_34:
        /*0080*/ 	.word	0x00000250
        /*0084*/ 	.word	0x000000ff
        /*0088*/ 	.word	0x00000000
        /*008c*/ 	.short	0x0100
        /*008e*/ 	.byte	0x08
	.zero		1


	//   ....[1]....
        /*0090*/ 	.word	0x00000260
        /*0094*/ 	.word	0x000000ff
        /*0098*/ 	.word	0x00000040
        /*009c*/ 	.short	0x0100
        /*009e*/ 	.byte	0x08
	.zero		1


	//   ....[2]....
        /*00a0*/ 	.word	0x00000270
        /*00a4*/ 	.word	0x000000ff
        /*00a8*/ 	.word	0x00000008
        /*00ac*/ 	.short	0x0100
        /*00ae*/ 	.byte	0x08
	.zero		1


	//   ....[3]....
        /*00b0*/ 	.word	0x00000280
        /*00b4*/ 	.word	0x000000ff
        /*00b8*/ 	.word	0x00000048
        /*00bc*/ 	.short	0x0100
        /*00be*/ 	.byte	0x08
	.zero		1


	//   ....[4]....
        /*00c0*/ 	.word	0x00000290
        /*00c4*/ 	.word	0x000000ff
        /*00c8*/ 	.word	0x00000010
        /*00cc*/ 	.short	0x0100
        /*00ce*/ 	.byte	0x08
	.zero		1


	//   ....[5]....
        /*00d0*/ 	.word	0x000002a0
        /*00d4*/ 	.word	0x000000ff
        /*00d8*/ 	.word	0x00000050
        /*00dc*/ 	.short	0x0100
        /*00de*/ 	.byte	0x08
	.zero		1


	//   ....[6]....
        /*00e0*/ 	.word	0x000002b0
        /*00e4*/ 	.word	0x000000ff
        /*00e8*/ 	.word	0x00000018
        /*00ec*/ 	.short	0x0100
        /*00ee*/ 	.byte	0x08
	.zero		1


	//   ....[7]....
        /*00f0*/ 	.word	0x000002c0
        /*00f4*/ 	.word	0x000000ff
        /*00f8*/ 	.word	0x00000058
        /*00fc*/ 	.short	0x0100
        /*00fe*/ 	.byte	0x08
	.zero		1


	//   ....[8]....
        /*0100*/ 	.word	0x000002d0
        /*0104*/ 	.word	0x000000ff
        /*0108*/ 	.word	0x00000020
        /*010c*/ 	.short	0x0100
        /*010e*/ 	.byte	0x08
	.zero		1


	//   ....[9]....
        /*0110*/ 	.word	0x000002e0
        /*0114*/ 	.word	0x000000ff
        /*0118*/ 	.word	0x00000060
        /*011c*/ 	.short	0x0100
        /*011e*/ 	.byte	0x08
	.zero		1


	//   ....[10]....
        /*0120*/ 	.word	0x000002f0
        /*0124*/ 	.word	0x000000ff
        /*0128*/ 	.word	0x00000028
        /*012c*/ 	.short	0x0100
        /*012e*/ 	.byte	0x08
	.zero		1


	//   ....[11]....
        /*0130*/ 	.word	0x00000300
        /*0134*/ 	.word	0x000000ff
        /*0138*/ 	.word	0x00000068
        /*013c*/ 	.short	0x0100
        /*013e*/ 	.byte	0x08
	.zero		1


	//   ....[12]....
        /*0140*/ 	.word	0x00000310
        /*0144*/ 	.word	0x000000ff
        /*0148*/ 	.word	0x00000030
        /*014c*/ 	.short	0x0100
        /*014e*/ 	.byte	0x08
	.zero		1


	//   ....[13]....
        /*0150*/ 	.word	0x00000320
        /*0154*/ 	.word	0x000000ff
        /*0158*/ 	.word	0x00000070
        /*015c*/ 	.short	0x0100
        /*015e*/ 	.byte	0x08
	.zero		1


	//   ....[14]....
        /*0160*/ 	.word	0x00000330
        /*0164*/ 	.word	0x000000ff
        /*0168*/ 	.word	0x00000038
        /*016c*/ 	.short	0x0100
        /*016e*/ 	.byte	0x08
	.zero		1


	//   ....[15]....
        /*0170*/ 	.word	0x00000340
        /*0174*/ 	.word	0x000000ff
        /*0178*/ 	.word	0x00000078
        /*017c*/ 	.short	0x0100
        /*017e*/ 	.byte	0x08
	.zero		1


	//   ....[16]....
        /*0180*/ 	.word	0x000005d0
        /*0184*/ 	.word	0x000000ff
        /*0188*/ 	.word	0x00000090
        /*018c*/ 	.short	0x0100
        /*018e*/ 	.byte	0x06
	.zero		1


	//   ....[17]....
        /*0190*/ 	.word	0x00000630
        /*0194*/ 	.word	0x000000ff
        /*0198*/ 	.word	0x00000098
        /*019c*/ 	.short	0x0100
        /*019e*/ 	.byte	0x06
	.zero		1


	//   ....[18]....
        /*01a0*/ 	.word	0x00001280
        /*01a4*/ 	.word	0x00000003
        /*01a8*/ 	.word	0x00000000
        /*01ac*/ 	.short	0x010a
        /*01ae*/ 	.byte	0x3f
	.zero		1


	//   ....[19]....
        /*01b0*/ 	.word	0x000012c0
        /*01b4*/ 	.word	0x00000003
        /*01b8*/ 	.word	0x00000000
        /*01bc*/ 	.short	0x010a
        /*01be*/ 	.byte	0x3f
	.zero		1


	//   ....[20]....
        /*01c0*/ 	.word	0x00002520
        /*01c4*/ 	.word	0x000000ff
        /*01c8*/ 	.word	0x00000000
        /*01cc*/ 	.short	0x010a
        /*01ce*/ 	.byte	0x04
	.zero		1


	//   ....[21]....
        /*01d0*/ 	.word	0x00002560
        /*01d4*/ 	.word	0x000000ff
        /*01d8*/ 	.word	0x00000000
        /*01dc*/ 	.short	0x010a
        /*01de*/ 	.byte	0x04
	.zero		1


	//   ....[22]....
        /*01e0*/ 	.word	0x000036b0
        /*01e4*/ 	.word	0x000000ff
        /*01e8*/ 	.word	0x00000000
        /*01ec*/ 	.short	0x0101
        /*01ee*/ 	.byte	0x04
	.zero		1


	//   ....[23]....
        /*01f0*/ 	.word	0x00003850
        /*01f4*/ 	.word	0x000000ff
        /*01f8*/ 	.word	0x00000000
        /*01fc*/ 	.short	0x0101
        /*01fe*/ 	.byte	0x04
	.zero		1


	//   ....[24]....
        /*0200*/ 	.word	0x0000f250
        /*0204*/ 	.word	0x0000000c
        /*0208*/ 	.word	0x00000040
        /*020c*/ 	.short	0x010a
        /*020e*/ 	.byte	0x3f
	.zero		1


	//   ....[25]....
        /*0210*/ 	.word	0x0000f610
        /*0214*/ 	.word	0x00000005
        /*0218*/ 	.word	0x00000098
        /*021c*/ 	.short	0x0101
        /*021e*/ 	.byte	0x3f
	.zero		1


	//   ....[26]....
        /*0220*/ 	.word	0x0000fd40
        /*0224*/ 	.word	0x00000007
        /*0228*/ 	.word	0x00000000
        /*022c*/ 	.short	0x010a
        /*022e*/ 	.byte	0x3f
	.zero		1


	//   ....[27]....
        /*0230*/ 	.word	0x0000fdc0
        /*0234*/ 	.word	0x00000006
        /*0238*/ 	.word	0x00000000
        /*023c*/ 	.short	0x010a
        /*023e*/ 	.byte	0x3f
	.zero		1


	//   ....[28]....
        /*0240*/ 	.word	0x0000fe50
        /*0244*/ 	.word	0x00000007
        /*0248*/ 	.word	0x00000000
        /*024c*/ 	.short	0x010a
        /*024e*/ 	.byte	0x3f
	.zero		1


	//   ....[29]....
        /*0250*/ 	.word	0x0000fee0
        /*0254*/ 	.word	0x00000006
        /*0258*/ 	.word	0x00000000
        /*025c*/ 	.short	0x010a
        /*025e*/ 	.byte	0x3f
	.zero		1


	//   ....[30]....
        /*0260*/ 	.word	0x0000ff70
        /*0264*/ 	.word	0x00000007
        /*0268*/ 	.word	0x00000000
        /*026c*/ 	.short	0x010a
        /*026e*/ 	.byte	0x3f
	.zero		1


	//   ....[31]....
        /*0270*/ 	.word	0x00010000
        /*0274*/ 	.word	0x00000006
        /*0278*/ 	.word	0x00000000
        /*027c*/ 	.short	0x010a
        /*027e*/ 	.byte	0x3f
	.zero		1


	//   ....[32]....
        /*0280*/ 	.word	0x00010090
        /*0284*/ 	.word	0x00000007
        /*0288*/ 	.word	0x00000000
        /*028c*/ 	.short	0x010a
        /*028e*/ 	.byte	0x3f
	.zero		1


	//   ....[33]....
        /*0290*/ 	.word	0x00010120
        /*0294*/ 	.word	0x00000005
        /*0298*/ 	.word	0x00000000
        /*029c*/ 	.short	0x010a
        /*029e*/ 	.byte	0x3f
	.zero		1


	//   ....[34]....
        /*02a0*/ 	.word	0x00010180
        /*02a4*/ 	.word	0x00000003
        /*02a8*/ 	.word	0x00000000
        /*02ac*/ 	.short	0x010a
        /*02ae*/ 	.byte	0x3f
	.zero		1


	//   ....[35]....
        /*02b0*/ 	.word	0x000101e0
        /*02b4*/ 	.word	0x00000005
        /*02b8*/ 	.word	0x00000000
        /*02bc*/ 	.short	0x010a
        /*02be*/ 	.byte	0x3f
	.zero		1


	//   ....[36]....
        /*02c0*/ 	.word	0x000102b0
        /*02c4*/ 	.word	0x0000000c
        /*02c8*/ 	.word	0x00000040
        /*02cc*/ 	.short	0x010a
        /*02ce*/ 	.byte	0x3f
	.zero		1


	//   ....[37]....
        /*02d0*/ 	.word	0x00010380
        /*02d4*/ 	.word	0x00000007
        /*02d8*/ 	.word	0x00000000
        /*02dc*/ 	.short	0x010a
        /*02de*/ 	.byte	0x3f
	.zero		1


	//   ....[38]....
        /*02e0*/ 	.word	0x000103d0
        /*02e4*/ 	.word	0x00000006
        /*02e8*/ 	.word	0x00000000
        /*02ec*/ 	.short	0x010a
        /*02ee*/ 	.byte	0x3f
	.zero		1


	//   ....[39]....
        /*02f0*/ 	.word	0x00010420
        /*02f4*/ 	.word	0x00000007
        /*02f8*/ 	.word	0x00000000
        /*02fc*/ 	.short	0x010a
        /*02fe*/ 	.byte	0x3f
	.zero		1


	//   ....[40]....
        /*0300*/ 	.word	0x00010470
        /*0304*/ 	.word	0x00000006
        /*0308*/ 	.word	0x00000000
        /*030c*/ 	.short	0x010a
        /*030e*/ 	.byte	0x3f
	.zero		1


	//   ....[41]....
        /*0310*/ 	.word	0x000104c0
        /*0314*/ 	.word	0x00000007
        /*0318*/ 	.word	0x00000000
        /*031c*/ 	.short	0x010a
        /*031e*/ 	.byte	0x3f
	.zero		1


	//   ....[42]....
        /*0320*/ 	.word	0x00010510
        /*0324*/ 	.word	0x00000006
        /*0328*/ 	.word	0x00000000
        /*032c*/ 	.short	0x010a
        /*032e*/ 	.byte	0x3f
	.zero		1


	//   ....[43]....
        /*0330*/ 	.word	0x00010560
        /*0334*/ 	.word	0x00000007
        /*0338*/ 	.word	0x00000000
        /*033c*/ 	.short	0x010a
        /*033e*/ 	.byte	0x3f
	.zero		1


	//----- nvinfo : EIATTR_NUM_MBARRIERS
	.align		4
.L_35:
        /*0340*/ 	.byte	0x03, 0x38
        /*0342*/ 	.short	0x0012


	//----- nvinfo : EIATTR_EXIT_INSTR_OFFSETS
	.align		4
        /*0344*/ 	.byte	0x04, 0x1c
        /*0346*/ 	.short	(.L_37 - .L_36)


	//   ....[0]....
.L_36:
        /*0348*/ 	.word	0x00000680


	//   ....[1]....
        /*034c*/ 	.word	0x00000f60


	//   ....[2]....
        /*0350*/ 	.word	0x0000e890


	//   ....[3]....
        /*0354*/ 	.word	0x0000eee0


	//   ....[4]....
        /*0358*/ 	.word	0x00010170


	//----- nvinfo : EIATTR_MAX_THREADS
	.align		4
.L_37:
        /*035c*/ 	.byte	0x04, 0x05
        /*035e*/ 	.short	(.L_39 - .L_38)
.L_38:
        /*0360*/ 	.word	0x00000180
        /*0364*/ 	.word	0x00000001
        /*0368*/ 	.word	0x00000001


	//----- nvinfo : EIATTR_CRS_STACK_SIZE
	.align		4
.L_39:
        /*036c*/ 	.byte	0x04, 0x1e
        /*036e*/ 	.short	(.L_41 - .L_40)
.L_40:
        /*0370*/ 	.word	0x00000000


	//----- nvinfo : EIATTR_CBANK_PARAM_SIZE
	.align		4
.L_41:
        /*0374*/ 	.byte	0x03, 0x19
        /*0376*/ 	.short	0x0470


	//----- nvinfo : EIATTR_PARAM_CBANK
	.align		4
        /*0378*/ 	.byte	0x04, 0x0a
        /*037a*/ 	.short	(.L_43 - .L_42)
	.align		4
.L_42:
        /*037c*/ 	.word	index@(.nv.constant0._ZN7cutlass13device_kernelINS_4gemm6kernel13GemmUniversalIN4cute5tupleIJiiiiEEENS1_10collective13CollectiveMmaINS1_34MainloopSm90TmaGmmaWarpSpecializedILi8ENS5_IJNS4_1CILi1EEESB_SB_EEENS1_35KernelTmaWarpSpecializedCooperativeEEENS5_IJNSA_ILi256EEENSA_ILi176EEENSA_ILi32EEEEEENS_10bfloat16_tENS5_IJlSB_lEEESJ_SK_NS4_8TiledMMAINS4_8MMA_AtomIJNS4_4SM904GMMA27MMA_64x16x16_F32BF16BF16_SSILNSO_5MajorE0ELSQ_0ELNSO_7ScaleInE1ELSR_1EEEEEENS4_6LayoutINS5_IJNSA_ILi2EEESB_SB_EEENS5_IJSB_NSA_ILi0EEESX_EEEEENS5_IJNS4_10UnderscoreES10_S10_EEEEENS4_13SM90_TMA_LOADENS4_14ComposedLayoutINS4_7SwizzleILi2ELi4ELi3EEENS4_18smem_ptr_flag_bitsILi16EEENSU_INS5_IJNSA_ILi8EEESH_EEENS5_IJSH_SB_EEEEEEEvNS4_8identityES13_S1D_vS1E_EENS_8epilogue10collective6detail29Sm90TmaWarpSpecializedAdapterINS1H_15DefaultEpilogueISJ_SK_SK_NS1G_6thread17LinearCombinationISJ_Li1EffLNS1L_9ScaleType4KindE0ELNS_15FloatRoundStyleE2ESJ_EENS1_15EpilogueDefaultEEEEEvvEEEEvNT_6ParamsE)
        /*0380*/ 	.short	0x0210
        /*0382*/ 	.short	0x0470


	//----- nvinfo : EIATTR_SW_WAR
	.align		4
.L_43:
        /*0384*/ 	.byte	0x04, 0x36
        /*0386*/ 	.short	(.L_45 - .L_44)
.L_44:
        /*0388*/ 	.word	0x00000008
.L_45:


//--------------------- .nv.callgraph             --------------------------
	.section	.nv.callgraph,"",@"SHT_CUDA_CALLGRAPH"
	.align	4
	.sectionentsize	8
	.align		4
        /*0000*/ 	.word	0x00000000
	.align		4
        /*0004*/ 	.word	0xffffffff
	.align		4
        /*0008*/ 	.word	index@(_ZN7cutlass13device_kernelINS_4gemm6kernel13GemmUniversalIN4cute5tupleIJiiiiEEENS1_10collective13CollectiveMmaINS1_34MainloopSm90TmaGmmaWarpSpecializedILi8ENS5_IJNS4_1CILi1EEESB_SB_EEENS1_35KernelTmaWarpSpecializedCooperativeEEENS5_IJNSA_ILi256EEENSA_ILi176EEENSA_ILi32EEEEEENS_10bfloat16_tENS5_IJlSB_lEEESJ_SK_NS4_8TiledMMAINS4_8MMA_AtomIJNS4_4SM904GMMA27MMA_64x16x16_F32BF16BF16_SSILNSO_5MajorE0ELSQ_0ELNSO_7ScaleInE1ELSR_1EEEEEENS4_6LayoutINS5_IJNSA_ILi2EEESB_SB_EEENS5_IJSB_NSA_ILi0EEESX_EEEEENS5_IJNS4_10UnderscoreES10_S10_EEEEENS4_13SM90_TMA_LOADENS4_14ComposedLayoutINS4_7SwizzleILi2ELi4ELi3EEENS4_18smem_ptr_flag_bitsILi16EEENSU_INS5_IJNSA_ILi8EEESH_EEENS5_IJSH_SB_EEEEEEEvNS4_8identityES13_S1D_vS1E_EENS_8epilogue10collective6detail29Sm90TmaWarpSpecializedAdapterINS1H_15DefaultEpilogueISJ_SK_SK_NS1G_6thread17LinearCombinationISJ_Li1EffLNS1L_9ScaleType4KindE0ELNS_15FloatRoundStyleE2ESJ_EENS1_15EpilogueDefaultEEEEEvvEEEEvNT_6ParamsE)
	.align		4
        /*000c*/ 	.word	index@(__assertfail)
	.align		4
        /*0010*/ 	.word	0x00000000
	.align		4
        /*0014*/ 	.word	0xfffffffe
	.align		4
        /*0018*/ 	.word	0x00000000
	.align		4
        /*001c*/ 	.word	0xfffffffd
	.align		4
        /*0020*/ 	.word	0x00000000
	.align		4
        /*0024*/ 	.word	0xfffffffc


//--------------------- .nv.constant4             --------------------------
	.section	.nv.constant4,"a",@progbits
	.align	8
	.align		8
.nv.constant4:
        /*0000*/ 	.dword	__assertfail
	.align		8
        /*0008*/ 	.dword	__unnamed_1
	.align		8
        /*0010*/ 	.dword	_ZN40_INTERNAL_0db58383_4_k_cu_4543e698_180414cuda3std3__45__cpo5beginE
	.align		8
        /*0018*/ 	.dword	_ZN40_INTERNAL_0db58383_4_k_cu_4543e698_180414cuda3std3__45__cpo3endE
	.align		8
        /*0020*/ 	.dword	_ZN40_INTERNAL_0db58383_4_k_cu_4543e698_180414cuda3std3__45__cpo6cbeginE
	.align		8
        /*0028*/ 	.dword	_ZN40_INTERNAL_0db58383_4_k_cu_4543e698_180414cuda3std3__45__cpo4cendE
	.align		8
        /*0030*/ 	.dword	_ZN40_INTERNAL_0db58383_4_k_cu_4543e698_180414cuda3std3__442_GLOBAL__N__0db58383_4_k_cu_4543e698_180416ignoreE
	.align		8
        /*0038*/ 	.dword	_ZN40_INTERNAL_0db58383_4_k_cu_4543e698_180414cuda3std3__419piecewise_constructE
	.align		8
        /*0040*/ 	.dword	_ZN40_INTERNAL_0db58383_4_k_cu_4543e698_180414cuda3std3__48in_placeE
	.align		8
        /*0048*/ 	.dword	_ZN40_INTERNAL_0db58383_4_k_cu_4543e698_180414cuda3std6ranges3__45__cpo4swapE
	.align		8
        /*0050*/ 	.dword	_ZN40_INTERNAL_0db58383_4_k_cu_4543e698_180414cuda3std6ranges3__45__cpo9iter_moveE
	.align		8
        /*0058*/ 	.dword	_ZN40_INTERNAL_0db58383_4_k_cu_4543e698_180414cute7productE
	.align		8
        /*0060*/ 	.dword	_ZN40_INTERNAL_0db58383_4_k_cu_4543e698_180414cute1_E
	.align		8
        /*0068*/ 	.dword	$str$22
	.align		8
        /*0070*/ 	.dword	$str$23


//--------------------- .text._ZN7cutlass13device_kernelINS_4gemm6kernel13GemmUniversalIN4cute5tupleIJiiiiEEENS1_10collective13CollectiveMmaINS1_34MainloopSm90TmaGmmaWarpSpecializedILi8ENS5_IJNS4_1CILi1EEESB_SB_EEENS1_35KernelTmaWarpSpecializedCooperativeEEENS5_IJNSA_ILi256EEENSA_ILi176EEENSA_ILi32EEEEEENS_10bfloat16_tENS5_IJlSB_lEEESJ_SK_NS4_8TiledMMAINS4_8MMA_AtomIJNS4_4SM904GMMA27MMA_64x16x16_F32BF16BF16_SSILNSO_5MajorE0ELSQ_0ELNSO_7ScaleInE1ELSR_1EEEEEENS4_6LayoutINS5_IJNSA_ILi2EEESB_SB_EEENS5_IJSB_NSA_ILi0EEESX_EEEEENS5_IJNS4_10UnderscoreES10_S10_EEEEENS4_13SM90_TMA_LOADENS4_14ComposedLayoutINS4_7SwizzleILi2ELi4ELi3EEENS4_18smem_ptr_flag_bitsILi16EEENSU_INS5_IJNSA_ILi8EEESH_EEENS5_IJSH_SB_EEEEEEEvNS4_8identityES13_S1D_vS1E_EENS_8epilogue10collective6detail29Sm90TmaWarpSpecializedAdapterINS1H_15DefaultEpilogueISJ_SK_SK_NS1G_6thread17LinearCombinationISJ_Li1EffLNS1L_9ScaleType4KindE0ELNS_15FloatRoundStyleE2ESJ_EENS1_15EpilogueDefaultEEEEEvvEEEEvNT_6ParamsE --------------------------
	.section	.text._ZN7cutlass13device_kernelINS_4gemm6kernel13GemmUniversalIN4cute5tupleIJiiiiEEENS1_10collective13CollectiveMmaINS1_34MainloopSm90TmaGmmaWarpSpecializedILi8ENS5_IJNS4_1CILi1EEESB_SB_EEENS1_35KernelTmaWarpSpecializedCooperativeEEENS5_IJNSA_ILi256EEENSA_ILi176EEENSA_ILi32EEEEEENS_10bfloat16_tENS5_IJlSB_lEEESJ_SK_NS4_8TiledMMAINS4_8MMA_AtomIJNS4_4SM904GMMA27MMA_64x16x16_F32BF16BF16_SSILNSO_5MajorE0ELSQ_0ELNSO_7ScaleInE1ELSR_1EEEEEENS4_6LayoutINS5_IJNSA_ILi2EEESB_SB_EEENS5_IJSB_NSA_ILi0EEESX_EEEEENS5_IJNS4_10UnderscoreES10_S10_EEEEENS4_13SM90_TMA_LOADENS4_14ComposedLayoutINS4_7SwizzleILi2ELi4ELi3EEENS4_18smem_ptr_flag_bitsILi16EEENSU_INS5_IJNSA_ILi8EEESH_EEENS5_IJSH_SB_EEEEEEEvNS4_8identityES13_S1D_vS1E_EENS_8epilogue10collective6detail29Sm90TmaWarpSpecializedAdapterINS1H_15DefaultEpilogueISJ_SK_SK_NS1G_6thread17LinearCombinationISJ_Li1EffLNS1L_9ScaleType4KindE0ELNS_15FloatRoundStyleE2ESJ_EENS1_15EpilogueDefaultEEEEEvvEEEEvNT_6ParamsE,"ax",@progbits
	.align	128
.text._ZN7cutlass13device_kernelINS_4gemm6kernel13GemmUniversalIN4cute5tupleIJiiiiEEENS1_10collective13CollectiveMmaINS1_34MainloopSm90TmaGmmaWarpSpecializedILi8ENS5_IJNS4_1CILi1EEESB_SB_EEENS1_35KernelTmaWarpSpecializedCooperativeEEENS5_IJNSA_ILi256EEENSA_ILi176EEENSA_ILi32EEEEEENS_10bfloat16_tENS5_IJlSB_lEEESJ_SK_NS4_8TiledMMAINS4_8MMA_AtomIJNS4_4SM904GMMA27MMA_64x16x16_F32BF16BF16_SSILNSO_5MajorE0ELSQ_0ELNSO_7ScaleInE1ELSR_1EEEEEENS4_6LayoutINS5_IJNSA_ILi2EEESB_SB_EEENS5_IJSB_NSA_ILi0EEESX_EEEEENS5_IJNS4_10UnderscoreES10_S10_EEEEENS4_13SM90_TMA_LOADENS4_14ComposedLayoutINS4_7SwizzleILi2ELi4ELi3EEENS4_18smem_ptr_flag_bitsILi16EEENSU_INS5_IJNSA_ILi8EEESH_EEENS5_IJSH_SB_EEEEEEEvNS4_8identityES13_S1D_vS1E_EENS_8epilogue10collective6detail29Sm90TmaWarpSpecializedAdapterINS1H_15DefaultEpilogueISJ_SK_SK_NS1G_6thread17LinearCombinationISJ_Li1EffLNS1L_9ScaleType4KindE0ELNS_15FloatRoundStyleE2ESJ_EENS1_15EpilogueDefaultEEEEEvvEEEEvNT_6ParamsE:
        .type           _ZN7cutlass13device_kernelINS_4gemm6kernel13GemmUniversalIN4cute5tupleIJiiiiEEENS1_10collective13CollectiveMmaINS1_34MainloopSm90TmaGmmaWarpSpecializedILi8ENS5_IJNS4_1CILi1EEESB_SB_EEENS1_35KernelTmaWarpSpecializedCooperativeEEENS5_IJNSA_ILi256EEENSA_ILi176EEENSA_ILi32EEEEEENS_10bfloat16_tENS5_IJlSB_lEEESJ_SK_NS4_8TiledMMAINS4_8MMA_AtomIJNS4_4SM904GMMA27MMA_64x16x16_F32BF16BF16_SSILNSO_5MajorE0ELSQ_0ELNSO_7ScaleInE1ELSR_1EEEEEENS4_6LayoutINS5_IJNSA_ILi2EEESB_SB_EEENS5_IJSB_NSA_ILi0EEESX_EEEEENS5_IJNS4_10UnderscoreES10_S10_EEEEENS4_13SM90_TMA_LOADENS4_14ComposedLayoutINS4_7SwizzleILi2ELi4ELi3EEENS4_18smem_ptr_flag_bitsILi16EEENSU_INS5_IJNSA_ILi8EEESH_EEENS5_IJSH_SB_EEEEEEEvNS4_8identityES13_S1D_vS1E_EENS_8epilogue10collective6detail29Sm90TmaWarpSpecializedAdapterINS1H_15DefaultEpilogueISJ_SK_SK_NS1G_6thread17LinearCombinationISJ_Li1EffLNS1L_9ScaleType4KindE0ELNS_15FloatRoundStyleE2ESJ_EENS1_15EpilogueDefaultEEEEEvvEEEEvNT_6ParamsE,@function
        .size           _ZN7cutlass13device_kernelINS_4gemm6kernel13GemmUniversalIN4cute5tupleIJiiiiEEENS1_10collective13CollectiveMmaINS1_34MainloopSm90TmaGmmaWarpSpecializedILi8ENS5_IJNS4_1CILi1EEESB_SB_EEENS1_35KernelTmaWarpSpecializedCooperativeEEENS5_IJNSA_ILi256EEENSA_ILi176EEENSA_ILi32EEEEEENS_10bfloat16_tENS5_IJlSB_lEEESJ_SK_NS4_8TiledMMAINS4_8MMA_AtomIJNS4_4SM904GMMA27MMA_64x16x16_F32BF16BF16_SSILNSO_5MajorE0ELSQ_0ELNSO_7ScaleInE1ELSR_1EEEEEENS4_6LayoutINS5_IJNSA_ILi2EEESB_SB_EEENS5_IJSB_NSA_ILi0EEESX_EEEEENS5_IJNS4_10UnderscoreES10_S10_EEEEENS4_13SM90_TMA_LOADENS4_14ComposedLayoutINS4_7SwizzleILi2ELi4ELi3EEENS4_18smem_ptr_flag_bitsILi16EEENSU_INS5_IJNSA_ILi8EEESH_EEENS5_IJSH_SB_EEEEEEEvNS4_8identityES13_S1D_vS1E_EENS_8epilogue10collective6detail29Sm90TmaWarpSpecializedAdapterINS1H_15DefaultEpilogueISJ_SK_SK_NS1G_6thread17LinearCombinationISJ_Li1EffLNS1L_9ScaleType4KindE0ELNS_15FloatRoundStyleE2ESJ_EENS1_15EpilogueDefaultEEEEEvvEEEEvNT_6ParamsE,(.L_x_425 - _ZN7cutlass13device_kernelINS_4gemm6kernel13GemmUniversalIN4cute5tupleIJiiiiEEENS1_10collective13CollectiveMmaINS1_34MainloopSm90TmaGmmaWarpSpecializedILi8ENS5_IJNS4_1CILi1EEESB_SB_EEENS1_35KernelTmaWarpSpecializedCooperativeEEENS5_IJNSA_ILi256EEENSA_ILi176EEENSA_ILi32EEEEEENS_10bfloat16_tENS5_IJlSB_lEEESJ_SK_NS4_8TiledMMAINS4_8MMA_AtomIJNS4_4SM904GMMA27MMA_64x16x16_F32BF16BF16_SSILNSO_5MajorE0ELSQ_0ELNSO_7ScaleInE1ELSR_1EEEEEENS4_6LayoutINS5_IJNSA_ILi2EEESB_SB_EEENS5_IJSB_NSA_ILi0EEESX_EEEEENS5_IJNS4_10UnderscoreES10_S10_EEEEENS4_13SM90_TMA_LOADENS4_14ComposedLayoutINS4_7SwizzleILi2ELi4ELi3EEENS4_18smem_ptr_flag_bitsILi16EEENSU_INS5_IJNSA_ILi8EEESH_EEENS5_IJSH_SB_EEEEEEEvNS4_8identityES13_S1D_vS1E_EENS_8epilogue10collective6detail29Sm90TmaWarpSpecializedAdapterINS1H_15DefaultEpilogueISJ_SK_SK_NS1G_6thread17LinearCombinationISJ_Li1EffLNS1L_9ScaleType4KindE0ELNS_15FloatRoundStyleE2ESJ_EENS1_15EpilogueDefaultEEEEEvvEEEEvNT_6ParamsE)
        .other          _ZN7cutlass13device_kernelINS_4gemm6kernel13GemmUniversalIN4cute5tupleIJiiiiEEENS1_10collective13CollectiveMmaINS1_34MainloopSm90TmaGmmaWarpSpecializedILi8ENS5_IJNS4_1CILi1EEESB_SB_EEENS1_35KernelTmaWarpSpecializedCooperativeEEENS5_IJNSA_ILi256EEENSA_ILi176EEENSA_ILi32EEEEEENS_10bfloat16_tENS5_IJlSB_lEEESJ_SK_NS4_8TiledMMAINS4_8MMA_AtomIJNS4_4SM904GMMA27MMA_64x16x16_F32BF16BF16_SSILNSO_5MajorE0ELSQ_0ELNSO_7ScaleInE1ELSR_1EEEEEENS4_6LayoutINS5_IJNSA_ILi2EEESB_SB_EEENS5_IJSB_NSA_ILi0EEESX_EEEEENS5_IJNS4_10UnderscoreES10_S10_EEEEENS4_13SM90_TMA_LOADENS4_14ComposedLayoutINS4_7SwizzleILi2ELi4ELi3EEENS4_18smem_ptr_flag_bitsILi16EEENSU_INS5_IJNSA_ILi8EEESH_EEENS5_IJSH_SB_EEEEEEEvNS4_8identityES13_S1D_vS1E_EENS_8epilogue10collective6detail29Sm90TmaWarpSpecializedAdapterINS1H_15DefaultEpilogueISJ_SK_SK_NS1G_6thread17LinearCombinationISJ_Li1EffLNS1L_9ScaleType4KindE0ELNS_15FloatRoundStyleE2ESJ_EENS1_15EpilogueDefaultEEEEEvvEEEEvNT_6ParamsE,@"STO_CUDA_ENTRY STV_DEFAULT"
_ZN7cutlass13device_kernelINS_4gemm6kernel13GemmUniversalIN4cute5tupleIJiiiiEEENS1_10collective13CollectiveMmaINS1_34MainloopSm90TmaGmmaWarpSpecializedILi8ENS5_IJNS4_1CILi1EEESB_SB_EEENS1_35KernelTmaWarpSpecializedCooperativeEEENS5_IJNSA_ILi256EEENSA_ILi176EEENSA_ILi32EEEEEENS_10bfloat16_tENS5_IJlSB_lEEESJ_SK_NS4_8TiledMMAINS4_8MMA_AtomIJNS4_4SM904GMMA27MMA_64x16x16_F32BF16BF16_SSILNSO_5MajorE0ELSQ_0ELNSO_7ScaleInE1ELSR_1EEEEEENS4_6LayoutINS5_IJNSA_ILi2EEESB_SB_EEENS5_IJSB_NSA_ILi0EEESX_EEEEENS5_IJNS4_10UnderscoreES10_S10_EEEEENS4_13SM90_TMA_LOADENS4_14ComposedLayoutINS4_7SwizzleILi2ELi4ELi3EEENS4_18smem_ptr_flag_bitsILi16EEENSU_INS5_IJNSA_ILi8EEESH_EEENS5_IJSH_SB_EEEEEEEvNS4_8identityES13_S1D_vS1E_EENS_8epilogue10collective6detail29Sm90TmaWarpSpecializedAdapterINS1H_15DefaultEpilogueISJ_SK_SK_NS1G_6thread17LinearCombinationISJ_Li1EffLNS1L_9ScaleType4KindE0ELNS_15FloatRoundStyleE2ESJ_EENS1_15EpilogueDefaultEEEEEvvEEEEvNT_6ParamsE:
[----:B------:R-:W0:Y:S01]  /*0000*/  LDC R1, c[0x0][0x28] ;  /* 0x00000a00ff017b82 */ /* 0x000e220000000800 */
[----:B------:R-:W1:Y:S01]  /*0010*/  S2R R3, SR_TID.X ;  /* 0x0000000000037919 */ /* 0x000e620000002100 */
[----:B------:R-:W-:Y:S01]  /*0020*/  ELECT P0, URZ, PT ;  /* 0x00000000003f782f */ /* 0x000fe20003800000 */
[----:B------:R-:W-:Y:S01]  /*0030*/  BSSY B0, `(.L_x_0) ;  /* 0x000000f000007945 */ /* 0x000fe20003800000 */
[--C-:B-1----:R-:W-:Y:S02]  /*0040*/  SHF.R.U32.HI R0, RZ, 0x5, R3.reuse ;  /* 0x00000005ff007819 */ /* 0x102fe40000011603 */
[----:B------:R-:W-:-:S03]  /*0050*/  SHF.R.U32.HI R3, RZ, 0x7, R3 ;  /* 0x00000007ff037819 */ /* 0x000fc60000011603 */
[----:B------:R-:W1:Y:S04]  /*0060*/  SHFL.IDX PT, R2, R0, RZ, 0x1f ;  /* 0x00001fff00027589 */ /* 0x000e6800000e0000 */
[----:B------:R2:W3:Y:S01]  /*0070*/  SHFL.IDX PT, R8, R3, RZ, 0x1f ;  /* 0x00001fff03087589 */ /* 0x0004e200000e0000 */
[----:B-1----:R-:W-:-:S13]  /*0080*/  ISETP.NE.OR P0, PT, R2, RZ, !P0 ;  /* 0x000000ff0200720c */ /* 0x002fda0004705670 */
[----:B0-23--:R-:W-:Y:S05]  /*0090*/  @P0 BRA `(.L_x_1) ;  /* 0x0000000000200947 */ /* 0x00dfea0003800000 */
[----:B------:R-:W-:Y:S02]  /*00a0*/  ULDC.64 UR4, c[0x0][0x198] ;  /* 0x0000660000047ab9 */ /* 0x000fe40000000a00 */
[----:B------:R-:W-:Y:S02]  /*00b0*/  UIADD3 UR6, UP0, UR4, 0xf0, URZ ;  /* 0x000000f004067890 */ /* 0x000fe4000ff1e03f */
[----:B------:R-:W-:Y:S02]  /*00c0*/  UIADD3 UR4, UP1, UR4, 0x1f0, URZ ;  /* 0x000001f004047890 */ /* 0x000fe4000ff3e03f */
[----:B------:R-:W-:Y:S02]  /*00d0*/  UIADD3.X UR7, URZ, UR5, URZ, UP0, !UPT ;  /* 0x000000053f077290 */ /* 0x000fe400087fe43f */
[----:B------:R-:W-:-:S07]  /*00e0*/  UIADD3.X UR5, URZ, UR5, URZ, UP1, !UPT ;  /* 0x000000053f057290 */ /* 0x000fce0008ffe43f */
[----:B------:R0:W-:Y:S02]  /*00f0*/  UTMACCTL.PF [UR6] ;  /* 0x00000000060079b9 */ /* 0x0001e40008040000 */
[----:B------:R0:W-:Y:S02]  /*0100*/  UTMACCTL.PF [UR4] ;  /* 0x00000000040079b9 */ /* 0x0001e40008040000 */
[----:B0-----:R-:W-:Y:S01]  /*0110*/  NOP ;  /* 0x0000000000007918 */ /* 0x001fe20000000000 */
.L_x_1:
[----:B------:R-:W-:Y:S05]  /*0120*/  BSYNC B0 ;  /* 0x0000000000007941 */ /* 0x000fea0003800000 */
.L_x_0:
[----:B------:R-:W0:Y:S02]  /*0130*/  SHFL.IDX PT, R3, R0, RZ, 0x1f ;  /* 0x00001fff00037589 */ /* 0x000e2400000e0000 */
[----:B0-----:R-:W-:-:S13]  /*0140*/  ISETP.NE.AND P0, PT, R3, RZ, PT ;  /* 0x000000ff0300720c */ /* 0x001fda0003f05270 */
[----:B------:R-:W-:Y:S05]  /*0150*/  @P0 BRA `(.L_x_2) ;  /* 0x0000000000840947 */ /* 0x000fea0003800000 */
[----:B------:R-:W-:Y:S01]  /*0160*/  ELECT P0, URZ, PT ;  /* 0x00000000003f782f */ /* 0x000fe20003800000 */
[----:B------:R-:W-:-:S12]  /*0170*/  BSSY B0, `(.L_x_2) ;  /* 0x000001f000007945 */ /* 0x000fd80003800000 */
[----:B------:R-:W-:Y:S05]  /*0180*/  @!P0 BRA `(.L_x_3) ;  /* 0x0000000000748947 */ /* 0x000fea0003800000 */
[----:B------:R-:W0:Y:S01]  /*0190*/  S2UR UR8, SR_CgaCtaId ;  /* 0x00000000000879c3 */ /* 0x000e220000008800 */
[----:B------:R-:W-:Y:S01]  /*01a0*/  UMOV UR4, 0x400 ;  /* 0x0000040000047882 */ /* 0x000fe20000000000 */
[----:B------:R-:W-:Y:S01]  /*01b0*/  UMOV UR5, 0x1 ;  /* 0x0000000100057882 */ /* 0x000fe20000000000 */
[----:B------:R-:W-:Y:S02]  /*01c0*/  UMOV UR6, 0x100 ;  /* 0x0000010000067882 */ /* 0x000fe40000000000 */
[----:B------:R-:W-:-:S04]  /*01d0*/  UIADD3 UR6, -UR6, 0x100000, URZ ;  /* 0x0010000006067890 */ /* 0x000fc8000fffe13f */
[----:B------:R-:W-:Y:S02]  /*01e0*/  USHF.L.U32 UR7, UR6, 0xb, URZ ;  /* 0x0000000b06077899 */ /* 0x000fe4000800063f */
[----:B------:R-:W-:Y:S02]  /*01f0*/  USHF.L.U32 UR6, UR6, 0x1, URZ ;  /* 0x0000000106067899 */ /* 0x000fe4000800063f */
[----:B0-----:R-:W-:Y:S02]  /*0200*/  ULEA UR8, UR8, UR4, 0x18 ;  /* 0x0000000408087291 */ /* 0x001fe4000f8ec03f */
[----:B------:R-:W-:-:S04]  /*0210*/  UIADD3 UR4, -UR5, 0x100000, URZ ;  /* 0x0010000005047890 */ /* 0x000fc8000fffe13f */
[----:B------:R-:W-:Y:S02]  /*0220*/  USHF.L.U32 UR5, UR4, 0xb, URZ ;  /* 0x0000000b04057899 */ /* 0x000fe4000800063f */
[----:B------:R-:W-:Y:S01]  /*0230*/  USHF.L.U32 UR4, UR4, 0x1, URZ ;  /* 0x0000000104047899 */ /* 0x000fe2000800063f */
[----:B------:R-:W0:Y:S11]  /*0240*/  FENCE.VIEW.ASYNC.S ;  /* 0x00000000000073c6 */ /* 0x000e360000000000 */
[----:B0-----:R0:W1:Y:S01]  /*0250*/  SYNCS.EXCH.64 URZ, [UR8], UR4 ;  /* 0x00000004083f75b2 */ /* 0x0010620008000100 */
[----:B------:R0:W2:Y:S01]  /*0260*/  SYNCS.EXCH.64 URZ, [UR8+0x40], UR6 ;  /* 0x00004006083f75b2 */ /* 0x0000a20008000100 */
[----:B------:R0:W3:Y:S01]  /*0270*/  SYNCS.EXCH.64 URZ, [UR8+0x8], UR4 ;  /* 0x00000804083f75b2 */ /* 0x0000e20008000100 */
[----:B------:R0:W4:Y:S01]  /*0280*/  SYNCS.EXCH.64 URZ, [UR8+0x48], UR6 ;  /* 0x00004806083f75b2 */ /* 0x0001220008000100 */
[----:B------:R0:W0:Y:S01]  /*0290*/  SYNCS.EXCH.64 URZ, [UR8+0x10], UR4 ;  /* 0x00001004083f75b2 */ /* 0x0000220008000100 */
        /* <DEDUP_REMOVED lines=11> */
[----:B------:R-:W-:Y:S01]  /*0350*/  NOP ;  /* 0x0000000000007918 */ /* 0x000fe20000000000 */
.L_x_3:
[----:B0-----:R-:W-:Y:S05]  /*0360*/  BSYNC B0 ;  /* 0x0000000000007941 */ /* 0x001fea0003800000 */
.L_x_2:
[----:B------:R-:W0:Y:S01]  /*0370*/  SHFL.IDX PT, R0, R0, RZ, 0x1f ;  /* 0x00001fff00007589 */ /* 0x000e2200000e0000 */
[----:B------:R-:W-:Y:S01]  /*0380*/  ELECT P0, URZ, PT ;  /* 0x00000000003f782f */ /* 0x000fe20003800000 */
[----:B------:R-:W5:Y:S01]  /*0390*/  LDC R4, c[0x0][0x65c] ;  /* 0x00019700ff047b82 */ /* 0x000f620000000800 */
[----:B------:R-:W-:Y:S01]  /*03a0*/  SHF.R.S32.HI R5, RZ, 0x1f, R2 ;  /* 0x0000001fff057819 */ /* 0x000fe20000011402 */
[----:B------:R-:W1:Y:S01]  /*03b0*/  S2R R3, SR_CTAID.Y ;  /* 0x0000000000037919 */ /* 0x000e620000002600 */
[----:B------:R-:W-:Y:S01]  /*03c0*/  UMOV UR4, 0x20 ;  /* 0x0000002000047882 */ /* 0x000fe20000000000 */
[----:B------:R-:W-:Y:S01]  /*03d0*/  ISETP.NE.AND P2, PT, R8, RZ, PT ;  /* 0x000000ff0800720c */ /* 0x000fe20003f45270 */
[----:B------:R-:W-:Y:S01]  /*03e0*/  NOP ;  /* 0x0000000000007918 */ /* 0x000fe20000000000 */
[----:B------:R-:W-:Y:S01]  /*03f0*/  LEA.HI R5, R5, R2, RZ, 0x2 ;  /* 0x0000000205057211 */ /* 0x000fe200078f10ff */
[----:B------:R-:W-:-:S03]  /*0400*/  NOP ;  /* 0x0000000000007918 */ /* 0x000fc60000000000 */
[----:B------:R-:W-:Y:S02]  /*0410*/  LOP3.LUT R5, R5, 0xfffffffc, RZ, 0xc0, !PT ;  /* 0xfffffffc05057812 */ /* 0x000fe400078ec0ff */
[----:B0-----:R-:W-:-:S03]  /*0420*/  ISETP.NE.OR P0, PT, R0, RZ, !P0 ;  /* 0x000000ff0000720c */ /* 0x001fc60004705670 */
[----:B------:R-:W-:Y:S01]  /*0430*/  IMAD.IADD R0, R2, 0x1, -R5 ;  /* 0x0000000102007824 */ /* 0x000fe200078e0a05 */
[----:B-----5:R-:W-:Y:S01]  /*0440*/  ISETP.NE.AND P3, PT, R4, 0x1, PT ;  /* 0x000000010400780c */ /* 0x020fe20003f65270 */
[----:B------:R-:W-:Y:S01]  /*0450*/  IMAD.MOV.U32 R5, RZ, RZ, RZ ;  /* 0x000000ffff057224 */ /* 0x000fe200078e00ff */
[----:B------:R-:W0:Y:S07]  /*0460*/  S2R R4, SR_CTAID.X ;  /* 0x0000000000047919 */ /* 0x000e2e0000002500 */
[----:B------:R-:W-:Y:S01]  /*0470*/  VOTEU.ALL UP0, P0 ;  /* 0x00000000003f7886 */ /* 0x000fe20000000000 */
[----:B------:R-:W-:-:S03]  /*0480*/  VOTEU.ALL UP1, P0 ;  /* 0x00000000003f7886 */ /* 0x000fc60000020000 */
[----:B------:R-:W0:Y:S01]  /*0490*/  @P3 LDC R19, c[0x0][0x10] ;  /* 0x00000400ff133b82 */ /* 0x000e220000000800 */
[----:B-1----:R-:W-:Y:S01]  /*04a0*/  @P3 IMAD.MOV.U32 R6, RZ, RZ, R3 ;  /* 0x000000ffff063224 */ /* 0x002fe200078e0003 */
[----:B------:R-:W-:Y:S01]  /*04b0*/  @!UP0 UMOV UR6, 0x400 ;  /* 0x0000040000068882 */ /* 0x000fe20000000000 */
[----:B------:R-:W-:-:S04]  /*04c0*/  @!UP0 UIADD3 UR4, -UR4, 0x100000, URZ ;  /* 0x0010000004048890 */ /* 0x000fc8000fffe13f */
[----:B------:R-:W-:Y:S02]  /*04d0*/  @!UP0 USHF.L.U32 UR5, UR4, 0xb, URZ ;  /* 0x0000000b04058899 */ /* 0x000fe4000800063f */
[----:B------:R-:W-:Y:S01]  /*04e0*/  @!UP0 USHF.L.U32 UR4, UR4, 0x1, URZ ;  /* 0x0000000104048899 */ /* 0x000fe2000800063f */
[----:B------:R-:W-:Y:S02]  /*04f0*/  @P3 IMAD.MOV.U32 R7, RZ, RZ, RZ ;  /* 0x000000ffff073224 */ /* 0x000fe400078e00ff */
[----:B------:R-:W-:Y:S01]  /*0500*/  @P3 IMAD.MOV.U32 R17, RZ, RZ, RZ ;  /* 0x000000ffff113224 */ /* 0x000fe200078e00ff */
[----:B------:R-:W1:Y:S08]  /*0510*/  @!UP0 S2UR UR7, SR_CgaCtaId ;  /* 0x00000000000789c3 */ /* 0x000e700000008800 */
[----:B------:R-:W5:Y:S01]  /*0520*/  @!P3 LDC R9, c[0x0][0xc] ;  /* 0x00000300ff09bb82 */ /* 0x000f620000000800 */
[----:B0-----:R-:W-:-:S04]  /*0530*/  @P3 IMAD.WIDE.U32 R18, R4, R19, R6 ;  /* 0x0000001304123225 */ /* 0x001fc800078e0006 */
[----:B------:R-:W-:Y:S01]  /*0540*/  @P3 IMAD.IADD R17, R19, 0x1, R17 ;  /* 0x0000000113113824 */ /* 0x000fe200078e0211 */
[----:B-1----:R-:W-:Y:S01]  /*0550*/  @!UP0 ULEA UR6, UR7, UR6, 0x18 ;  /* 0x0000000607068291 */ /* 0x002fe2000f8ec03f */
[----:B------:R-:W-:Y:S01]  /*0560*/  VOTEU.ALL UP0, P0 ;  /* 0x00000000003f7886 */ /* 0x000fe20000000000 */
[----:B------:R-:W-:-:S04]  /*0570*/  ISETP.NE.AND P0, PT, R0, 0x3, PT ;  /* 0x000000030000780c */ /* 0x000fc80003f05270 */
[----:B------:R-:W-:Y:S01]  /*0580*/  ISETP.EQ.OR P0, PT, R0, RZ, !P0 ;  /* 0x000000ff0000720c */ /* 0x000fe20004702670 */
[----:B-----5:R-:W-:-:S03]  /*0590*/  @!P3 IMAD.WIDE.U32 R6, R9, R3, R4 ;  /* 0x000000030906b225 */ /* 0x020fc600078e0004 */
[C---:B------:R-:W-:Y:S01]  /*05a0*/  ISETP.EQ.AND P0, PT, R8.reuse, RZ, P0 ;  /* 0x000000ff0800720c */ /* 0x040fe20000702270 */
[----:B------:R-:W-:Y:S01]  /*05b0*/  VIADD R8, R8, 0xffffffff ;  /* 0xffffffff08087836 */ /* 0x000fe20000000000 */
[----:B------:R-:W0:Y:S02]  /*05c0*/  FENCE.VIEW.ASYNC.S ;  /* 0x00000000000073c6 */ /* 0x000e240000000000 */
[----:B0-----:R0:W2:Y:S01]  /*05d0*/  @!UP0 SYNCS.EXCH.64 URZ, [UR6+0x90], UR4 ;  /* 0x00009004063f85b2 */ /* 0x0010a20008000100 */
[----:B------:R-:W-:Y:S01]  /*05e0*/  @!P3 IMAD.MOV.U32 R18, RZ, RZ, R6 ;  /* 0x000000ffff12b224 */ /* 0x000fe200078e0006 */
[----:B------:R-:W-:Y:S01]  /*05f0*/  SEL R2, RZ, 0x1, !P0 ;  /* 0x00000001ff027807 */ /* 0x000fe20004000000 */
[----:B------:R-:W-:Y:S01]  /*0600*/  @!P3 IMAD.MOV.U32 R17, RZ, RZ, R7 ;  /* 0x000000ffff11b224 */ /* 0x000fe200078e0007 */
[----:B------:R-:W-:-:S04]  /*0610*/  ISETP.GE.U32.AND P1, PT, R8, 0x2, PT ;  /* 0x000000020800780c */ /* 0x000fc80003f26070 */
[----:B------:R-:W-:Y:S01]  /*0620*/  SEL R2, R2, 0x2, P1 ;  /* 0x0000000202027807 */ /* 0x000fe20000800000 */
[----:B------:R0:W2:Y:S01]  /*0630*/  @!UP1 SYNCS.EXCH.64 URZ, [UR6+0x98], UR4 ;  /* 0x00009804063f95b2 */ /* 0x0000a20008000100 */
[----:B------:R-:W-:Y:S01]  /*0640*/  NOP ;  /* 0x0000000000007918 */ /* 0x000fe20000000000 */
[----:B--234-:R-:W-:Y:S06]  /*0650*/  BAR.SYNC.DEFER_BLOCKING 0x0 ;  /* 0x0000000000007b1d */ /* 0x01cfec0000010000 */
[----:B------:R-:W-:Y:S05]  /*0660*/  @!P2 BRA `(.L_x_4) ;  /* 0x000000e0008ca947 */ /* 0x000fea0003800000 */
[----:B------:R-:W-:-:S13]  /*0670*/  ISETP.GT.U32.AND P0, PT, R8, 0x1, PT ;  /* 0x000000010800780c */ /* 0x000fda0003f04070 */
[----:B0-----:R-:W-:Y:S05]  /*0680*/  @P0 EXIT ;  /* 0x000000000000094d */ /* 0x001fea0003800000 */
[----:B------:R-:W-:Y:S01]  /*0690*/  ULDC.64 UR4, c[0x0][0x650] ;  /* 0x0001940000047ab9 */ /* 0x000fe20000000a00 */
[----:B------:R-:W-:Y:S01]  /*06a0*/  PRMT R0, RZ, 0x7610, R0 ;  /* 0x00007610ff007816 */ /* 0x000fe20000000000 */
[----:B------:R-:W-:Y:S01]  /*06b0*/  IMAD.MOV.U32 R22, RZ, RZ, -0x1 ;  /* 0xffffffffff167424 */ /* 0x000fe200078e00ff */
[----:B------:R-:W-:Y:S01]  /*06c0*/  ISETP.GE.U32.AND P0, PT, R18, UR4, PT ;  /* 0x0000000412007c0c */ /* 0x000fe2000bf06070 */
[----:B------:R-:W-:Y:S02]  /*06d0*/  IMAD.MOV.U32 R19, RZ, RZ, -0x1 ;  /* 0xffffffffff137424 */ /* 0x000fe400078e00ff */
[----:B------:R-:W-:Y:S01]  /*06e0*/  IMAD.MOV.U32 R16, RZ, RZ, -0x1 ;  /* 0xffffffffff107424 */ /* 0x000fe200078e00ff */
[----:B------:R-:W-:-:S13]  /*06f0*/  ISETP.GE.U32.AND.EX P0, PT, R17, UR5, PT, P0 ;  /* 0x0000000511007c0c */ /* 0x000fda000bf06100 */
[----:B------:R-:W-:Y:S05]  /*0700*/  @P0 BRA `(.L_x_5) ;  /* 0x00000004005c0947 */ /* 0x000fea0003800000 */
[----:B------:R-:W0:Y:S01]  /*0710*/  LDC.64 R14, c[0x0][0x628] ;  /* 0x00018a00ff0e7b82 */ /* 0x000e220000000a00 */
[----:B------:R-:W-:Y:S02]  /*0720*/  IMAD.MOV.U32 R6, RZ, RZ, R18 ;  /* 0x000000ffff067224 */ /* 0x000fe400078e0012 */
[----:B------:R-:W-:-:S05]  /*0730*/  IMAD.MOV.U32 R7, RZ, RZ, R17 ;  /* 0x000000ffff077224 */ /* 0x000fca00078e0011 */
[----:B------:R-:W1:Y:S08]  /*0740*/  LDC R0, c[0x0][0x630] ;  /* 0x00018c00ff007b82 */ /* 0x000e700000000800 */
[----:B------:R-:W2:Y:S01]  /*0750*/  LDC.64 R20, c[0x0][0x620] ;  /* 0x00018800ff147b82 */ /* 0x000ea20000000a00 */
[----:B0-----:R-:W-:-:S04]  /*0760*/  ISETP.NE.U32.AND P0, PT, R14, RZ, PT ;  /* 0x000000ff0e00720c */ /* 0x001fc80003f05070 */
[----:B------:R-:W-:-:S13]  /*0770*/  ISETP.NE.AND.EX P0, PT, R15, RZ, PT, P0 ;  /* 0x000000ff0f00720c */ /* 0x000fda0003f05300 */
[----:B-12---:R-:W-:Y:S05]  /*0780*/  @!P0 BRA `(.L_x_6) ;  /* 0x0000000000288947 */ /* 0x006fea0003800000 */
[----:B------:R-:W0:Y:S02]  /*0790*/  LDC R11, c[0x0][0x634] ;  /* 0x00018d00ff0b7b82 */ /* 0x000e240000000800 */
[----:B0-----:R-:W-:-:S05]  /*07a0*/  IADD3 R11, P0, R18, R11, RZ ;  /* 0x0000000b120b7210 */ /* 0x001fca0007f1e0ff */
[----:B------:R-:W-:-:S04]  /*07b0*/  IMAD.X R13, RZ, RZ, R17, P0 ;  /* 0x000000ffff0d7224 */ /* 0x000fc800000e0611 */
[----:B------:R-:W-:-:S04]  /*07c0*/  IMAD.WIDE.U32 R6, R13, R14, RZ ;  /* 0x0000000e0d067225 */ /* 0x000fc800078e00ff */
[----:B------:R-:W-:-:S04]  /*07d0*/  IMAD.WIDE.U32 R8, P0, R11, R15, R6 ;  /* 0x0000000f0b087225 */ /* 0x000fc80007800006 */
[----:B------:R-:W-:-:S04]  /*07e0*/  IMAD.WIDE.U32 R6, R11, R14, RZ ;  /* 0x0000000e0b067225 */ /* 0x000fc800078e00ff */
[----:B------:R-:W-:Y:S01]  /*07f0*/  IMAD.X R11, RZ, RZ, RZ, P0 ;  /* 0x000000ffff0b7224 */ /* 0x000fe200000e06ff */
[----:B------:R-:W-:Y:S01]  /*0800*/  IADD3 RZ, P0, R7, R8, RZ ;  /* 0x0000000807ff7210 */ /* 0x000fe20007f1e0ff */
[----:B------:R-:W-:-:S04]  /*0810*/  IMAD.MOV.U32 R10, RZ, RZ, R9 ;  /* 0x000000ffff0a7224 */ /* 0x000fc800078e0009 */
[----:B------:R-:W-:-:S08]  /*0820*/  IMAD.WIDE.U32.X R6, R13, R15, R10, P0 ;  /* 0x0000000f0d067225 */ /* 0x000fd000000e040a */
.L_x_6:
[-CC-:B------:R-:W-:Y:S01]  /*0830*/  SHF.R.U64 R23, R6, R0.reuse, R7.reuse ;  /* 0x0000000006177219 */ /* 0x180fe20000001207 */
[----:B------:R-:W0:Y:S01]  /*0840*/  LDC R10, c[0x0][0x618] ;  /* 0x00018600ff0a7b82 */ /* 0x000e220000000800 */
[----:B------:R-:W-:Y:S01]  /*0850*/  SHF.R.U32.HI R5, RZ, R0, R7 ;  /* 0x00000000ff057219 */ /* 0x000fe20000011607 */
[----:B------:R-:W-:Y:S01]  /*0860*/  ULDC UR4, c[0x0][0x150] ;  /* 0x0000540000047ab9 */ /* 0x000fe20000000800 */
[----:B------:R-:W-:Y:S01]  /*0870*/  IADD3 R9, P0, RZ, -R23, RZ ;  /* 0x80000017ff097210 */ /* 0x000fe20007f1e0ff */
[----:B------:R-:W-:Y:S01]  /*0880*/  IMAD.MOV.U32 R16, RZ, RZ, R18 ;  /* 0x000000ffff107224 */ /* 0x000fe200078e0012 */
[----:B------:R-:W-:-:S03]  /*0890*/  I2FP.F32.U32 R0, R4 ;  /* 0x0000000400007245 */ /* 0x000fc60000201000 */
[----:B------:R-:W1:Y:S01]  /*08a0*/  LDC.64 R24, c[0x0][0x640] ;  /* 0x00019000ff187b82 */ /* 0x000e620000000a00 */
[----:B------:R-:W-:Y:S02]  /*08b0*/  IMAD.X R11, RZ, RZ, ~R5, P0 ;  /* 0x000000ffff0b7224 */ /* 0x000fe400000e0e05 */
[----:B------:R-:W-:Y:S01]  /*08c0*/  FMUL R0, R0, UR4 ;  /* 0x0000000400007c20 */ /* 0x000fe20008400000 */
[----:B------:R-:W-:Y:S01]  /*08d0*/  IMAD.WIDE.U32 R6, R9, R20, R16 ;  /* 0x0000001409067225 */ /* 0x000fe200078e0010 */
[----:B------:R-:W-:-:S03]  /*08e0*/  ULDC UR4, c[0x0][0x154] ;  /* 0x0000550000047ab9 */ /* 0x000fc60000000800 */
[----:B------:R-:W-:Y:S01]  /*08f0*/  IMAD R8, R11, R20, RZ ;  /* 0x000000140b087224 */ /* 0x000fe200078e02ff */
[----:B------:R-:W2:Y:S01]  /*0900*/  LDC R5, c[0x0][0x144] ;  /* 0x00005100ff057b82 */ /* 0x000ea20000000800 */
[----:B------:R-:W3:Y:S02]  /*0910*/  F2I.U32.TRUNC.NTZ R0, R0 ;  /* 0x0000000000007305 */ /* 0x000ee4000020f000 */
[----:B------:R-:W-:-:S04]  /*0920*/  IMAD R9, R9, R21, R8 ;  /* 0x0000001509097224 */ /* 0x000fc800078e0208 */
[----:B------:R-:W-:Y:S01]  /*0930*/  IMAD.IADD R7, R7, 0x1, R9 ;  /* 0x0000000107077824 */ /* 0x000fe200078e0209 */
[----:B------:R-:W4:Y:S01]  /*0940*/  LDC R12, c[0x0][0x608] ;  /* 0x00018200ff0c7b82 */ /* 0x000f220000000800 */
[----:B------:R-:W-:-:S03]  /*0950*/  IMAD.MOV.U32 R9, RZ, RZ, -0x1 ;  /* 0xffffffffff097424 */ /* 0x000fc600078e00ff */
[-CC-:B0-----:R-:W-:Y:S02]  /*0960*/  SHF.R.U64 R16, R6, R10.reuse, R7.reuse ;  /* 0x0000000a06107219 */ /* 0x181fe40000001207 */
[----:B------:R-:W-:Y:S02]  /*0970*/  I2FP.F32.U32 R6, R3 ;  /* 0x0000000300067245 */ /* 0x000fe40000201000 */
[----:B------:R-:W0:Y:S01]  /*0980*/  LDC R22, c[0x0][0x658] ;  /* 0x00019600ff167b82 */ /* 0x000e220000000800 */
[----:B-1----:R-:W-:Y:S01]  /*0990*/  ISETP.NE.U32.AND P0, PT, R24, RZ, PT ;  /* 0x000000ff1800720c */ /* 0x002fe20003f05070 */
[----:B---3--:R-:W-:Y:S01]  /*09a0*/  IMAD.MOV R8, RZ, RZ, -R0 ;  /* 0x000000ffff087224 */ /* 0x008fe200078e0a00 */
[----:B------:R-:W-:Y:S01]  /*09b0*/  SHF.R.U32.HI R7, RZ, R10, R7 ;  /* 0x0000000aff077219 */ /* 0x000fe20000011607 */
[----:B------:R-:W-:Y:S01]  /*09c0*/  FMUL R6, R6, UR4 ;  /* 0x0000000406067c20 */ /* 0x000fe20008400000 */
[----:B------:R-:W-:-:S03]  /*09d0*/  ISETP.NE.AND.EX P0, PT, R25, RZ, PT, P0 ;  /* 0x000000ff1900720c */ /* 0x000fc60003f05300 */
[----:B------:R-:W1:Y:S01]  /*09e0*/  LDC R14, c[0x0][0x148] ;  /* 0x00005200ff0e7b82 */ /* 0x000e620000000800 */
[----:B--2---:R-:W-:-:S07]  /*09f0*/  IMAD R0, R5, R8, R4 ;  /* 0x0000000805007224 */ /* 0x004fce00078e0204 */
[----:B------:R-:W2:Y:S01]  /*0a00*/  LDC R20, c[0x0][0x600] ;  /* 0x00018000ff147b82 */ /* 0x000ea20000000800 */
[-CC-:B----4-:R-:W-:Y:S02]  /*0a10*/  SHF.R.U64 R26, R16, R12.reuse, R7.reuse ;  /* 0x0000000c101a7219 */ /* 0x190fe40000001207 */
[----:B------:R-:W-:Y:S01]  /*0a20*/  SHF.R.U32.HI R5, RZ, R12, R7 ;  /* 0x0000000cff057219 */ /* 0x000fe20000011607 */
[----:B------:R-:W-:Y:S01]  /*0a30*/  IMAD.MOV.U32 R7, RZ, RZ, 0x1 ;  /* 0x00000001ff077424 */ /* 0x000fe200078e00ff */
[----:B------:R3:W4:Y:S03]  /*0a40*/  F2I.U32.TRUNC.NTZ R12, R6 ;  /* 0x00000006000c7305 */ /* 0x000726000020f000 */
[----:B------:R-:W1:Y:S01]  /*0a50*/  LDC R15, c[0x0][0x648] ;  /* 0x00019200ff0f7b82 */ /* 0x000e620000000800 */
[-C--:B0-----:R-:W-:Y:S02]  /*0a60*/  SHF.L.U32 R4, R9, R22.reuse, RZ ;  /* 0x0000001609047219 */ /* 0x081fe400000006ff */
[----:B------:R-:W-:-:S02]  /*0a70*/  SHF.R.U64 R28, R26, R22, R5 ;  /* 0x000000161a1c7219 */ /* 0x000fc40000001205 */
[----:B------:R-:W-:Y:S02]  /*0a80*/  LOP3.LUT R11, RZ, R4, RZ, 0x33, !PT ;  /* 0x00000004ff0b7212 */ /* 0x000fe400078e33ff */
[-C--:B------:R-:W-:Y:S01]  /*0a90*/  SHF.R.U32.HI R5, RZ, R22.reuse, R5 ;  /* 0x00000016ff057219 */ /* 0x080fe20000011605 */
[----:B------:R-:W0:Y:S01]  /*0aa0*/  LDC R19, c[0x0][0x638] ;  /* 0x00018e00ff137b82 */ /* 0x000e220000000800 */
[----:B------:R-:W-:Y:S01]  /*0ab0*/  SHF.L.U32 R10, R7, R22, RZ ;  /* 0x00000016070a7219 */ /* 0x000fe200000006ff */
[----:B------:R-:W-:-:S06]  /*0ac0*/  IMAD.MOV.U32 R4, RZ, RZ, R28 ;  /* 0x000000ffff047224 */ /* 0x000fcc00078e001c */
[----:B------:R-:W0:Y:S01]  /*0ad0*/  LDC R21, c[0x0][0x610] ;  /* 0x00018400ff157b82 */ /* 0x000e220000000800 */
[----:B---34-:R-:W-:Y:S05]  /*0ae0*/  @!P0 BRA `(.L_x_7) ;  /* 0x0000000000288947 */ /* 0x018fea0003800000 */
[----:B------:R-:W3:Y:S02]  /*0af0*/  LDC R9, c[0x0][0x64c] ;  /* 0x00019300ff097b82 */ /* 0x000ee40000000800 */
[----:B---3--:R-:W-:-:S05]  /*0b00*/  IADD3 R9, P0, R28, R9, RZ ;  /* 0x000000091c097210 */ /* 0x008fca0007f1e0ff */
        /* <DEDUP_REMOVED lines=8> */
.L_x_7:
[----:B-1----:R-:W-:Y:S01]  /*0b90*/  SHF.R.U64 R4, R4, R15, R5 ;  /* 0x0000000f04047219 */ /* 0x002fe20000001205 */
[----:B--2---:R-:W-:Y:S01]  /*0ba0*/  VIADD R5, R20, 0xffffffff ;  /* 0xffffffff14057836 */ /* 0x004fe20000000000 */
[----:B------:R-:W-:Y:S01]  /*0bb0*/  LOP3.LUT R11, R26, R11, RZ, 0xc0, !PT ;  /* 0x0000000b1a0b7212 */ /* 0x000fe200078ec0ff */
[----:B------:R-:W-:Y:S02]  /*0bc0*/  IMAD.MOV R12, RZ, RZ, -R12 ;  /* 0x000000ffff0c7224 */ /* 0x000fe400078e0a0c */
[----:B------:R-:W-:Y:S01]  /*0bd0*/  IMAD.MOV R6, RZ, RZ, -R4 ;  /* 0x000000ffff067224 */ /* 0x000fe200078e0a04 */
[----:B------:R-:W-:Y:S01]  /*0be0*/  LOP3.LUT R5, R16, R5, RZ, 0xc0, !PT ;  /* 0x0000000510057212 */ /* 0x000fe200078ec0ff */
[----:B------:R-:W-:Y:S02]  /*0bf0*/  @P3 IMAD R0, R14, R12, R3 ;  /* 0x0000000c0e003224 */ /* 0x000fe400078e0203 */
[----:B------:R-:W-:Y:S02]  /*0c00*/  IMAD R11, R10, R4, R11 ;  /* 0x000000040a0b7224 */ /* 0x000fe400078e020b */
[----:B0-----:R-:W-:-:S02]  /*0c10*/  IMAD R3, R6, R19, R28 ;  /* 0x0000001306037224 */ /* 0x001fc400078e021c */
[----:B------:R-:W-:Y:S02]  /*0c20*/  IMAD R22, R11, R21, R0 ;  /* 0x000000150b167224 */ /* 0x000fe400078e0200 */
[----:B------:R-:W-:Y:S02]  /*0c30*/  IMAD R3, R3, R20, R5 ;  /* 0x0000001403037224 */ /* 0x000fe400078e0205 */
[----:B------:R-:W-:Y:S02]  /*0c40*/  IMAD.MOV.U32 R0, RZ, RZ, 0x1 ;  /* 0x00000001ff007424 */ /* 0x000fe400078e00ff */
[----:B------:R-:W-:Y:S01]  /*0c50*/  IMAD.MOV.U32 R16, RZ, RZ, R23 ;  /* 0x000000ffff107224 */ /* 0x000fe200078e0017 */
[----:B------:R-:W-:Y:S02]  /*0c60*/  SEL R19, R3, R22, !P3 ;  /* 0x0000001603137207 */ /* 0x000fe40005800000 */
[----:B------:R-:W-:-:S07]  /*0c70*/  SEL R22, R22, R3, !P3 ;  /* 0x0000000316167207 */ /* 0x000fce0005800000 */
.L_x_5:
[----:B------:R-:W-:-:S08]  /*0c80*/  NOP ;  /* 0x0000000000007918 */ /* 0x000fd00000000000 */
[----:B------:R-:W0:Y:S02]  /*0c90*/  USETMAXREG.TRY_ALLOC.CTAPOOL UP0, 0xe8 ;  /* 0x000000e8000079c8 */ /* 0x000e240008000600 */
[----:B0-----:R-:W-:-:S13]  /*0ca0*/  PLOP3.LUT P0, PT, PT, PT, UP0, 0x80, 0x0 ;  /* 0x000000000000781c */ /* 0x001fda0003f0f008 */
[----:B------:R-:W-:Y:S05]  /*0cb0*/  @!P0 BRA `(.L_x_5) ;  /* 0xfffffffc00f08947 */ /* 0x000fea000383ffff */
[----:B------:R-:W-:Y:S01]  /*0cc0*/  ULDC.64 UR4, c[0x0][0x598] ;  /* 0x0001660000047ab9 */ /* 0x000fe20000000a00 */
[----:B------:R-:W-:Y:S01]  /*0cd0*/  ULDC.64 UR54, c[0x0][0x208] ;  /* 0x0000820000367ab9 */ /* 0x000fe20000000a00 */
[----:B------:R-:W-:-:S04]  /*0ce0*/  ISETP.NE.U32.AND P0, PT, RZ, UR4, PT ;  /* 0x00000004ff007c0c */ /* 0x000fc8000bf05070 */
[----:B------:R-:W-:-:S13]  /*0cf0*/  ISETP.NE.AND.EX P0, PT, RZ, UR5, PT, P0 ;  /* 0x00000005ff007c0c */ /* 0x000fda000bf05300 */
[----:B------:R-:W-:Y:S05]  /*0d00*/  @!P0 BRA `(.L_x_8) ;  /* 0x00000000001c8947 */ /* 0x000fea0003800000 */
[----:B------:R-:W0:Y:S02]  /*0d10*/  LDC.64 R4, c[0x0][0x598] ;  /* 0x00016600ff047b82 */ /* 0x000e240000000a00 */
[----:B0-----:R-:W2:Y:S02]  /*0d20*/  LDG.E.64 R4, desc[UR54][R4.64] ;  /* 0x0000003604047981 */ /* 0x001ea4000c1e1b00 */
[----:B--2---:R-:W-:-:S04]  /*0d30*/  ISETP.NE.U32.AND P0, PT, R4, RZ, PT ;  /* 0x000000ff0400720c */ /* 0x004fc80003f05070 */
[----:B------:R-:W-:-:S13]  /*0d40*/  ISETP.NE.AND.EX P0, PT, R5, RZ, PT, P0 ;  /* 0x000000ff0500720c */ /* 0x000fda0003f05300 */
[----:B------:R-:W-:Y:S05]  /*0d50*/  @!P0 BRA `(.L_x_8) ;  /* 0x0000000000088947 */ /* 0x000fea0003800000 */
[----:B------:R0:W5:Y:S01]  /*0d60*/  LD.E R200, desc[UR54][R4.64] ;  /* 0x0000003604c87980 */ /* 0x000162000c101900 */
[----:B------:R-:W-:Y:S05]  /*0d70*/  BRA `(.L_x_9) ;  /* 0x0000000000247947 */ /* 0x000fea0003800000 */
.L_x_8:
[----:B------:R-:W-:Y:S02]  /*0d80*/  ULDC.64 UR4, c[0x0][0x588] ;  /* 0x0001620000047ab9 */ /* 0x000fe40000000a00 */
[----:B------:R-:W-:-:S04]  /*0d90*/  ISETP.NE.U32.AND P0, PT, RZ, UR4, PT ;  /* 0x00000004ff007c0c */ /* 0x000fc8000bf05070 */
[----:B------:R-:W-:-:S13]  /*0da0*/  ISETP.NE.AND.EX P0, PT, RZ, UR5, PT, P0 ;  /* 0x00000005ff007c0c */ /* 0x000fda000bf05300 */
[----:B------:R-:W-:Y:S05]  /*0db0*/  @!P0 BRA `(.L_x_10) ;  /* 0x00000000000c8947 */ /* 0x000fea0003800000 */
[----:B------:R-:W0:Y:S02]  /*0dc0*/  LDC.64 R200, c[0x0][0x588] ;  /* 0x00016200ffc87b82 */ /* 0x000e240000000a00 */
[----:B0-----:R1:W5:Y:S01]  /*0dd0*/  LDG.E R200, desc[UR54][R200.64] ;  /* 0x00000036c8c87981 */ /* 0x001362000c1e1900 */
[----:B------:R-:W-:Y:S05]  /*0de0*/  BRA `(.L_x_9) ;  /* 0x0000000000087947 */ /* 0x000fea0003800000 */
.L_x_10:
[----:B------:R-:W-:Y:S02]  /*0df0*/  ULDC UR4, c[0x0][0x580] ;  /* 0x0001600000047ab9 */ /* 0x000fe40000000800 */
[----:B------:R-:W-:-:S07]  /*0e00*/  IMAD.U32 R200, RZ, RZ, UR4 ;  /* 0x00000004ffc87e24 */ /* 0x000fce000f8e00ff */
.L_x_9:
[----:B------:R-:W-:Y:S02]  /*0e10*/  ULDC.64 UR4, c[0x0][0x5a0] ;  /* 0x0001680000047ab9 */ /* 0x000fe40000000a00 */
[----:B------:R-:W-:-:S04]  /*0e20*/  ISETP.NE.U32.AND P0, PT, RZ, UR4, PT ;  /* 0x00000004ff007c0c */ /* 0x000fc8000bf05070 */
[----:B------:R-:W-:-:S13]  /*0e30*/  ISETP.NE.AND.EX P0, PT, RZ, UR5, PT, P0 ;  /* 0x00000005ff007c0c */ /* 0x000fda000bf05300 */
[----:B------:R-:W-:Y:S05]  /*0e40*/  @!P0 BRA `(.L_x_11) ;  /* 0x00000000001c8947 */ /* 0x000fea0003800000 */
[----:B0-----:R-:W0:Y:S02]  /*0e50*/  LDC.64 R4, c[0x0][0x5a0] ;  /* 0x00016800ff047b82 */ /* 0x001e240000000a00 */
[----:B0-----:R-:W2:Y:S02]  /*0e60*/  LDG.E.64 R4, desc[UR54][R4.64] ;  /* 0x0000003604047981 */ /* 0x001ea4000c1e1b00 */
[----:B--2---:R-:W-:-:S04]  /*0e70*/  ISETP.NE.U32.AND P0, PT, R4, RZ, PT ;  /* 0x000000ff0400720c */ /* 0x004fc80003f05070 */
[----:B------:R-:W-:-:S13]  /*0e80*/  ISETP.NE.AND.EX P0, PT, R5, RZ, PT, P0 ;  /* 0x000000ff0500720c */ /* 0x000fda0003f05300 */
[----:B------:R-:W-:Y:S05]  /*0e90*/  @!P0 BRA `(.L_x_11) ;  /* 0x0000000000088947 */ /* 0x000fea0003800000 */
[----:B------:R0:W5:Y:S01]  /*0ea0*/  LD.E R23, desc[UR54][R4.64] ;  /* 0x0000003604177980 */ /* 0x000162000c101900 */
[----:B------:R-:W-:Y:S05]  /*0eb0*/  BRA `(.L_x_12) ;  /* 0x0000000000247947 */ /* 0x000fea0003800000 */
.L_x_11:
[----:B------:R-:W-:Y:S02]  /*0ec0*/  ULDC.64 UR4, c[0x0][0x590] ;  /* 0x0001640000047ab9 */ /* 0x000fe40000000a00 */
[----:B------:R-:W-:-:S04]  /*0ed0*/  ISETP.NE.U32.AND P0, PT, RZ, UR4, PT ;  /* 0x00000004ff007c0c */ /* 0x000fc8000bf05070 */
[----:B------:R-:W-:-:S13]  /*0ee0*/  ISETP.NE.AND.EX P0, PT, RZ, UR5, PT, P0 ;  /* 0x00000005ff007c0c */ /* 0x000fda000bf05300 */
[----:B------:R-:W-:Y:S05]  /*0ef0*/  @!P0 BRA `(.L_x_13) ;  /* 0x00000000000c8947 */ /* 0x000fea0003800000 */
[----:B0-----:R-:W0:Y:S02]  /*0f00*/  LDC.64 R4, c[0x0][0x590] ;  /* 0x00016400ff047b82 */ /* 0x001e240000000a00 */
[----:B0-----:R2:W5:Y:S01]  /*0f10*/  LDG.E R23, desc[UR54][R4.64] ;  /* 0x0000003604177981 */ /* 0x001562000c1e1900 */
[----:B------:R-:W-:Y:S05]  /*0f20*/  BRA `(.L_x_12) ;  /* 0x0000000000087947 */ /* 0x000fea0003800000 */
.L_x_13:
[----:B------:R-:W-:Y:S02]  /*0f30*/  ULDC UR4, c[0x0][0x584] ;  /* 0x0001610000047ab9 */ /* 0x000fe40000000800 */
[----:B------:R-:W-:-:S07]  /*0f40*/  IMAD.U32 R23, RZ, RZ, UR4 ;  /* 0x00000004ff177e24 */ /* 0x000fce000f8e00ff */
.L_x_12:
[----:B------:R-:W-:-:S13]  /*0f50*/  LOP3.LUT P0, RZ, R0, 0xff, RZ, 0xc0, !PT ;  /* 0x000000ff00ff7812 */ /* 0x000fda000780c0ff */
[----:B------:R-:W-:Y:S05]  /*0f60*/  @!P0 EXIT ;  /* 0x000000000000894d */ /* 0x000fea0003800000 */
[----:B------:R-:W-:Y:S01]  /*0f70*/  ULDC UR4, c[0x0][0x28c] ;  /* 0x0000a30000047ab9 */ /* 0x000fe20000000800 */
[----:B-1----:R-:W-:Y:S01]  /*0f80*/  LOP3.LUT R201, R2, 0x1, RZ, 0xfc, !PT ;  /* 0x0000000102c97812 */ /* 0x002fe200078efcff */
[----:B------:R-:W-:Y:S01]  /*0f90*/  UIADD3 UR4, UR4, 0x1f, URZ ;  /* 0x0000001f04047890 */ /* 0x000fe2000fffe03f */
[----:B------:R-:W-:Y:S01]  /*0fa0*/  UMOV UR36, URZ ;  /* 0x0000003f00247c82 */ /* 0x000fe20008000000 */
[----:B------:R-:W-:Y:S02]  /*0fb0*/  UMOV UR37, URZ ;  /* 0x0000003f00257c82 */ /* 0x000fe40008000000 */
[----:B------:R-:W-:-:S04]  /*0fc0*/  USHF.R.S32.HI UR5, URZ, 0x1f, UR4 ;  /* 0x0000001f3f057899 */ /* 0x000fc80008011404 */
[----:B------:R-:W-:-:S04]  /*0fd0*/  ULEA.HI UR5, UR5, UR4, URZ, 0x5 ;  /* 0x0000000405057291 */ /* 0x000fc8000f8f283f */
[----:B------:R-:W-:-:S12]  /*0fe0*/  USHF.R.S32.HI UR39, URZ, 0x5, UR5 ;  /* 0x000000053f277899 */ /* 0x000fd80008011405 */
.L_x_381:
[----:B-1----:R-:W1:Y:S01]  /*0ff0*/  S2R R0, SR_TID.X ;  /* 0x0000000000007919 */ /* 0x002e620000002100 */
[----:B---3--:R-:W3:Y:S01]  /*1000*/  S2UR UR6, SR_CgaCtaId ;  /* 0x00000000000679c3 */ /* 0x008ee20000008800 */
[----:B------:R-:W-:Y:S02]  /*1010*/  UMOV UR38, 0x400 ;  /* 0x0000040000267882 */ /* 0x000fe40000000000 */
[----:B---3--:R-:W-:Y:S01]  /*1020*/  ULEA UR38, UR6, UR38, 0x18 ;  /* 0x0000002606267291 */ /* 0x008fe2000f8ec03f */
[----:B-1----:R-:W-:-:S04]  /*1030*/  LOP3.LUT R0, R0, 0x80, RZ, 0xc0, !PT ;  /* 0x0000008000007812 */ /* 0x002fc800078ec0ff */
[----:B------:R-:W-:-:S06]  /*1040*/  SHF.R.U32.HI R0, RZ, 0x7, R0 ;  /* 0x00000007ff007819 */ /* 0x000fcc0000011600 */
[----:B------:R-:W1:Y:S02]  /*1050*/  SHFL.IDX PT, R0, R0, RZ, 0x1f ;  /* 0x00001fff00007589 */ /* 0x000e6400000e0000 */
[----:B-1----:R-:W-:-:S13]  /*1060*/  R2UR UR4, R0 ;  /* 0x00000000000472ca */ /* 0x002fda00000e0000 */
[----:B------:R-:W-:-:S04]  /*1070*/  ULEA.HI UR5, UR4, UR4, URZ, 0x1 ;  /* 0x0000000404057291 */ /* 0x000fc8000f8f083f */
[----:B------:R-:W-:-:S04]  /*1080*/  ULOP3.LUT UR5, UR5, 0xffffe, URZ, 0xc0, !UPT ;  /* 0x000ffffe05057892 */ /* 0x000fc8000f8ec03f */
[----:B------:R-:W-:-:S03]  /*1090*/  UIADD3 UR5, UR4, -UR5, URZ ;  /* 0x8000000504057290 */ /* 0x000fc6000fffe03f */
[----:B------:R-:W-:Y:S01]  /*10a0*/  ULDC UR4, c[0x0][0x28c] ;  /* 0x0000a30000047ab9 */ /* 0x000fe20000000800 */
[----:B------:R-:W-:Y:S01]  /*10b0*/  ULEA UR5, UR5, UR38, 0xc ;  /* 0x0000002605057291 */ /* 0x000fe2000f8e603f */
[----:B------:R-:W-:-:S03]  /*10c0*/  ISETP.LT.AND P0, PT, RZ, UR4, PT ;  /* 0x00000004ff007c0c */ /* 0x000fc6000bf01270 */
[----:B------:R-:W-:-:S04]  /*10d0*/  UIADD3 UR5, UR5, 0x180, URZ ;  /* 0x0000018005057890 */ /* 0x000fc8000fffe03f */
[----:B------:R-:W-:-:S04]  /*10e0*/  USHF.R.U32.HI UR5, URZ, 0x4, UR5 ;  /* 0x000000043f057899 */ /* 0x000fc80008011605 */
[----:B------:R-:W-:Y:S02]  /*10f0*/  ULOP3.LUT UR52, UR5, 0x3fff, URZ, 0xc0, !UPT ;  /* 0x00003fff05347892 */ /* 0x000fe4000f8ec03f */
[----:B0---45:R-:W-:Y:S10]  /*1100*/  @P0 BRA `(.L_x_14) ;  /* 0x0000000000400947 */ /* 0x031ff40003800000 */
[----:B------:R-:W-:Y:S01]  /*1110*/  MOV R0, 0x0 ;  /* 0x0000000000007802 */ /* 0x000fe20000000f00 */
[----:B------:R-:W-:Y:S01]  /*1120*/  ULDC.64 UR4, c[0x4][0x68] ;  /* 0x01001a0000047ab9 */ /* 0x000fe20000000a00 */
[----:B------:R-:W-:Y:S01]  /*1130*/  ULDC.64 UR6, c[0x4][0x8] ;  /* 0x0100020000067ab9 */ /* 0x000fe20000000a00 */
[----:B0-2---:R-:W-:Y:S01]  /*1140*/  IMAD.U32 R4, RZ, RZ, UR4 ;  /* 0x00000004ff047e24 */ /* 0x005fe2000f8e00ff */
[----:B------:R0:W1:Y:S01]  /*1150*/  LDC.64 R14, c[0x4][R0] ;  /* 0x01000000000e7b82 */ /* 0x0000620000000a00 */
[----:B------:R-:W-:Y:S01]  /*1160*/  IMAD.U32 R5, RZ, RZ, UR5 ;  /* 0x00000005ff057e24 */ /* 0x000fe2000f8e00ff */
[----:B------:R-:W-:Y:S01]  /*1170*/  ULDC.64 UR4, c[0x4][0x70] ;  /* 0x01001c0000047ab9 */ /* 0x000fe20000000a00 */
[----:B------:R-:W-:Y:S02]  /*1180*/  IMAD.U32 R10, RZ, RZ, UR6 ;  /* 0x00000006ff0a7e24 */ /* 0x000fe4000f8e00ff */
[----:B------:R-:W-:Y:S02]  /*1190*/  IMAD.U32 R6, RZ, RZ, UR4 ;  /* 0x00000004ff067e24 */ /* 0x000fe4000f8e00ff */
[----:B------:R-:W-:-:S02]  /*11a0*/  IMAD.U32 R7, RZ, RZ, UR5 ;  /* 0x00000005ff077e24 */ /* 0x000fc4000f8e00ff */
[----:B------:R-:W-:Y:S02]  /*11b0*/  IMAD.U32 R11, RZ, RZ, UR7 ;  /* 0x00000007ff0b7e24 */ /* 0x000fe4000f8e00ff */
[----:B------:R-:W-:Y:S02]  /*11c0*/  IMAD.MOV.U32 R8, RZ, RZ, 0x1e1 ;  /* 0x000001e1ff087424 */ /* 0x000fe400078e00ff */
[----:B------:R-:W-:Y:S02]  /*11d0*/  IMAD.MOV.U32 R12, RZ, RZ, 0x1 ;  /* 0x00000001ff0c7424 */ /* 0x000fe400078e00ff */
[----:B0-----:R-:W-:-:S07]  /*11e0*/  IMAD.MOV.U32 R13, RZ, RZ, RZ ;  /* 0x000000ffff0d7224 */ /* 0x001fce00078e00ff */
[----:B------:R-:W-:-:S07]  /*11f0*/  LEPC R20, `(.L_x_14) ;  /* 0x000000001014794e */ /* 0x000fce0000000000 */
[----:B-1---5:R-:W-:Y:S05]  /*1200*/  CALL.ABS.NOINC R14 ;  /* 0x000000000e007343 */ /* 0x022fea0003c00000 */
.L_x_14:
[----:B------:R-:W-:-:S13]  /*1210*/  ISETP.NE.AND P0, PT, R201, 0x3, PT ;  /* 0x00000003c900780c */ /* 0x000fda0003f05270 */
[----:B------:R-:W-:Y:S05]  /*1220*/  @!P0 BRA `(.L_x_15) ;  /* 0x0000000000048947 */ /* 0x000fea0003800000 */
[----:B------:R-:W-:Y:S01]  /*1230*/  BPT.TRAP 0x1 ;  /* 0x000000040000795c */ /* 0x000fe20000300000 */
.L_x_15:
[----:B------:R-:W-:Y:S02]  /*1240*/  IMAD.U32 R3, RZ, RZ, UR37 ;  /* 0x00000025ff037e24 */ /* 0x000fe4000f8e00ff */
[----:B------:R-:W-:-:S03]  /*1250*/  IMAD.U32 R0, RZ, RZ, UR36 ;  /* 0x00000024ff007e24 */ /* 0x000fc6000f8e00ff */
[----:B------:R-:W-:Y:S02]  /*1260*/  LEA R3, R3, UR38, 0x3 ;  /* 0x0000002603037c11 */ /* 0x000fe4000f8e18ff */
[----:B------:R-:W-:-:S04]  /*1270*/  SHF.L.U32 R0, R0, 0x1f, RZ ;  /* 0x0000001f00007819 */ /* 0x000fc800000006ff */
[----:B------:R1:W3:Y:S01]  /*1280*/  SYNCS.PHASECHK.TRANS64.TRYWAIT P1, [R3+URZ], R0 ;  /* 0x00000000030075a7 */ /* 0x0002e2000802017f */
[----:B------:R-:W-:Y:S05]  /*1290*/  @!P0 BRA `(.L_x_16) ;  /* 0x0000000000048947 */ /* 0x000fea0003800000 */
[----:B------:R-:W-:Y:S01]  /*12a0*/  BPT.TRAP 0x1 ;  /* 0x000000040000795c */ /* 0x000fe20000300000 */
.L_x_16:
[----:B---3--:R-:W-:Y:S05]  /*12b0*/  @P1 BRA `(.L_x_17) ;  /* 0x0000000000081947 */ /* 0x008fea0003800000 */
[----:B------:R-:W3:Y:S02]  /*12c0*/  SYNCS.PHASECHK.TRANS64.TRYWAIT P1, [R3+URZ], R0 ;  /* 0x00000000030075a7 */ /* 0x000ee4000802017f */
[----:B---3--:R-:W-:Y:S05]  /*12d0*/  @!P1 BRA `(.L_x_18) ;  /* 0x000000ec00a89947 */ /* 0x008fea0003800000 */
.L_x_17:
[----:B------:R-:W-:-:S04]  /*12e0*/  UISETP.LT.AND UP0, UPT, UR39, 0x1, UPT ;  /* 0x000000012700788c */ /* 0x000fc8000bf01270 */
[----:B------:R-:W-:-:S06]  /*12f0*/  USEL UR4, UR39, 0x1, UP0 ;  /* 0x0000000127047887 */ /* 0x000fcc0008000000 */
[----:B-1-3--:R-:W-:Y:S01]  /*1300*/  IMAD.U32 R0, RZ, RZ, UR4 ;  /* 0x00000004ff007e24 */ /* 0x00afe2000f8e00ff */
[----:B------:R-:W-:Y:S05]  /*1310*/  WARPSYNC.ALL ;  /* 0x0000000000007948 */ /* 0x000fea0003800000 */
[----:B------:R-:W-:-:S04]  /*1320*/  IADD3 R0, -R0, UR39, RZ ;  /* 0x0000002700007c10 */ /* 0x000fc8000fffe1ff */
[----:B------:R-:W-:Y:S01]  /*1330*/  ISETP.GE.AND P1, PT, R0, 0x1, PT ;  /* 0x000000010000780c */ /* 0x000fe20003f26270 */
[----:B------:R-:W-:Y:S01]  /*1340*/  UIADD3 UR4, UR38, 0x20180, URZ ;  /* 0x0002018026047890 */ /* 0x000fe2000fffe03f */
[----:B------:R-:W-:Y:S01]  /*1350*/  WARPGROUP.ARRIVE ;  /* 0x00000000000079c5 */ /* 0x000fe20000000000 */
[----:B------:R-:W-:Y:S02]  /*1360*/  ULOP3.LUT UR52, UR52, 0x10000, URZ, 0xfc, !UPT ;  /* 0x0001000034347892 */ /* 0x000fe4000f8efc3f */
[----:B------:R-:W-:Y:S02]  /*1370*/  USHF.R.U32.HI UR4, URZ, 0x4, UR4 ;  /* 0x000000043f047899 */ /* 0x000fe40008011604 */
[----:B------:R-:W-:Y:S02]  /*1380*/  ULEA UR56, UR37, UR52, 0xa ;  /* 0x0000003425387291 */ /* 0x000fe4000f8e503f */
[----:B------:R-:W-:Y:S01]  /*1390*/  ULOP3.LUT UR4, UR4, 0x3fff, URZ, 0xc0, !UPT ;  /* 0x00003fff04047892 */ /* 0x000fe2000f8ec03f */
[----:B------:R-:W-:Y:S01]  /*13a0*/  UMOV UR33, 0x80000020 ;  /* 0x8000002000217882 */ /* 0x000fe20000000000 */
[----:B------:R-:W-:-:S02]  /*13b0*/  UMOV UR35, 0x80000020 ;  /* 0x8000002000237882 */ /* 0x000fc40000000000 */
[----:B------:R-:W-:Y:S01]  /*13c0*/  ULOP3.LUT UR53, UR4, 0x10000, URZ, 0xfc, !UPT ;  /* 0x0001000004357892 */ /* 0x000fe2000f8efc3f */
[----:B------:R-:W-:Y:S01]  /*13d0*/  UMOV UR32, UR56 ;  /* 0x0000003800207c82 */ /* 0x000fe20008000000 */
[----:B------:R-:W-:Y:S02]  /*13e0*/  UMOV UR29, UR33 ;  /* 0x00000021001d7c82 */ /* 0x000fe40008000000 */
[----:B------:R-:W-:Y:S01]  /*13f0*/  UIMAD UR57, UR37, 0x2c0, UR53 ;  /* 0x000002c0253978a4 */ /* 0x000fe2000f8e0235 */
[----:B------:R-:W-:Y:S01]  /*1400*/  UMOV UR28, UR32 ;  /* 0x00000020001c7c82 */ /* 0x000fe20008000000 */
[----:B------:R-:W-:Y:S02]  /*1410*/  UMOV UR31, 0x80000020 ;  /* 0x80000020001f7882 */ /* 0x000fe40000000000 */
[----:B------:R-:W-:Y:S02]  /*1420*/  UIADD3 UR30, UR57, 0x40, URZ ;  /* 0x00000040391e7890 */ /* 0x000fe4000fffe03f */
[----:B------:R-:W-:-:S02]  /*1430*/  UIADD3 UR22, UR57, 0x80, URZ ;  /* 0x0000008039167890 */ /* 0x000fc4000fffe03f */
[----:B------:R-:W-:Y:S01]  /*1440*/  UMOV UR34, UR57 ;  /* 0x0000003900227c82 */ /* 0x000fe20008000000 */
[----:B------:R-:W-:Y:S01]  /*1450*/  UMOV UR20, UR32 ;  /* 0x0000002000147c82 */ /* 0x000fe20008000000 */
[----:B------:R-:W-:Y:S01]  /*1460*/  HGMMA.64x16x16.F32.BF16 R192, gdesc[UR32], RZ, !UPT, gsb0 ;  /* 0x0020000020c079f0 */ /* 0x000fe2000c0018ff */
[----:B------:R-:W-:Y:S01]  /*1470*/  UMOV UR21, UR33 ;  /* 0x0000002100157c82 */ /* 0x000fe20008000000 */
[----:B------:R-:W-:Y:S01]  /*1480*/  UMOV UR23, 0x80000020 ;  /* 0x8000002000177882 */ /* 0x000fe20000000000 */
[----:B------:R-:W-:Y:S01]  /*1490*/  UIADD3 UR14, UR57, 0xc0, URZ ;  /* 0x000000c0390e7890 */ /* 0x000fe2000fffe03f */
[----:B------:R-:W-:Y:S01]  /*14a0*/  UMOV UR12, UR32 ;  /* 0x00000020000c7c82 */ /* 0x000fe20008000000 */
        /* <DEDUP_REMOVED lines=31> */
[----:B------:R-:W-:-:S02]  /*16a0*/  WARPGROUP.DEPBAR.LE gsb0, 0x0 ;  /* 0x00008000000079c5 */ /* 0x000fc40000010000 */
[----:B------:R-:W-:-:S06]  /*16b0*/  WARPGROUP.ARRIVE ;  /* 0x00000000000079c5 */ /* 0x000fcc0000000000 */
[----:B------:R-:W-:Y:S03]  /*16c0*/  HGMMA.64x16x16.F32.BF16 R176, gdesc[UR28], RZ, !UPT, gsb0 ;  /* 0x002000001cb079f0 */ /* 0x000fe6000c0018ff */
[----:B------:R-:W-:Y:S02]  /*16d0*/  WARPGROUP.DEPBAR.LE gsb0, 0x0 ;  /* 0x00008000000079c5 */ /* 0x000fe40000010000 */
[----:B------:R-:W-:-:S06]  /*16e0*/  WARPGROUP.ARRIVE ;  /* 0x00000000000079c5 */ /* 0x000fcc0000000000 */
[----:B------:R-:W-:Y:S03]  /*16f0*/  HGMMA.64x16x16.F32.BF16 R160, gdesc[UR20], RZ, !UPT, gsb0 ;  /* 0x0020000014a079f0 */ /* 0x000fe6000c0018ff */
[----:B------:R-:W-:Y:S02]  /*1700*/  WARPGROUP.DEPBAR.LE gsb0, 0x0 ;  /* 0x00008000000079c5 */ /* 0x000fe40000010000 */
[----:B------:R-:W-:-:S06]  /*1710*/  WARPGROUP.ARRIVE ;  /* 0x00000000000079c5 */ /* 0x000fcc0000000000 */
[----:B------:R-:W-:Y:S01]  /*1720*/  HGMMA.64x16x16.F32.BF16 R144, gdesc[UR12], RZ, !UPT, gsb0 ;  /* 0x002000000c9079f0 */ /* 0x000fe2000c0018ff */
[----:B------:R-:W-:Y:S01]  /*1730*/  UIADD3 UR12, UR56, 0x2, URZ ;  /* 0x00000002380c7890 */ /* 0x000fe2000fffe03f */
[----:B------:R-:W-:Y:S01]  /*1740*/  UMOV UR13, 0x80000020 ;  /* 0x80000020000d7882 */ /* 0x000fe20000000000 */
[----:B------:R-:W-:Y:S01]  /*1750*/  UIADD3 UR56, UR56, 0x202, URZ ;  /* 0x0000020238387890 */ /* 0x000fe2000fffe03f */
[----:B------:R-:W-:Y:S02]  /*1760*/  WARPGROUP.DEPBAR.LE gsb0, 0x0 ;  /* 0x00008000000079c5 */ /* 0x000fe40000010000 */
[----:B------:R-:W-:-:S06]  /*1770*/  WARPGROUP.ARRIVE ;  /* 0x00000000000079c5 */ /* 0x000fcc0000000000 */
[----:B------:R-:W-:Y:S03]  /*1780*/  HGMMA.64x16x16.F32.BF16 R128, gdesc[UR4], RZ, !UPT, gsb0 ;  /* 0x00200000048079f0 */ /* 0x000fe6000c0018ff */
        /* <DEDUP_REMOVED lines=18> */
[----:B------:R-:W-:Y:S01]  /*18b0*/  UMOV UR48, UR58 ;  /* 0x0000003a00307c82 */ /* 0x000fe20008000000 */
[----:B------:R-:W-:Y:S01]  /*18c0*/  UMOV UR49, 0x80000020 ;  /* 0x8000002000317882 */ /* 0x000fe20000000000 */
[----:B------:R-:W-:Y:S01]  /*18d0*/  UMOV UR24, UR48 ;  /* 0x0000003000187c82 */ /* 0x000fe20008000000 */
        /* <DEDUP_REMOVED lines=17> */
[----:B------:R-:W-:-:S02]  /*19f0*/  WARPGROUP.DEPBAR.LE gsb0, 0x0 ;  /* 0x00008000000079c5 */ /* 0x000fc40000010000 */
[----:B------:R-:W-:-:S06]  /*1a00*/  WARPGROUP.ARRIVE ;  /* 0x00000000000079c5 */ /* 0x000fcc0000000000 */
[----:B------:R-:W-:Y:S01]  /*1a10*/  HGMMA.64x16x16.F32.BF16 R24, gdesc[UR48], RZ, !UPT, gsb0 ;  /* 0x00200000301879f0 */ /* 0x000fe2000c0018ff */
[----:B------:R-:W-:Y:S01]  /*1a20*/  UMOV UR50, UR14 ;  /* 0x0000000e00327c82 */ /* 0x000fe20008000000 */
[----:B------:R-:W-:Y:S01]  /*1a30*/  UMOV UR51, UR15 ;  /* 0x0000000f00337c82 */ /* 0x000fe20008000000 */
[----:B------:R-:W-:Y:S01]  /*1a40*/  UIADD3 UR14, UR57, 0x2, URZ ;  /* 0x00000002390e7890 */ /* 0x000fe2000fffe03f */
[----:B------:R-:W-:Y:S01]  /*1a50*/  UMOV UR15, 0x80000020 ;  /* 0x80000020000f7882 */ /* 0x000fe20000000000 */
[----:B------:R-:W-:Y:S02]  /*1a60*/  WARPGROUP.DEPBAR.LE gsb0, 0x0 ;  /* 0x00008000000079c5 */ /* 0x000fe40000010000 */
[----:B------:R-:W-:-:S06]  /*1a70*/  WARPGROUP.ARRIVE ;  /* 0x00000000000079c5 */ /* 0x000fcc0000000000 */
[----:B------:R-:W-:Y:S01]  /*1a80*/  HGMMA.64x16x16.F32.BF16 R40, gdesc[UR24], RZ, !UPT, gsb0 ;  /* 0x00200000182879f0 */ /* 0x000fe2000c0018ff */
[----:B------:R-:W-:Y:S01]  /*1a90*/  UIADD3 UR26, UR57, 0x102, URZ ;  /* 0x00000102391a7890 */ /* 0x000fe2000fffe03f */
[----:B------:R-:W-:Y:S01]  /*1aa0*/  UMOV UR24, UR12 ;  /* 0x0000000c00187c82 */ /* 0x000fe20008000000 */
[----:B------:R-:W-:Y:S01]  /*1ab0*/  UMOV UR25, UR13 ;  /* 0x0000000d00197c82 */ /* 0x000fe20008000000 */
        /* <DEDUP_REMOVED lines=66> */
[----:B------:R-:W-:Y:S03]  /*1ee0*/  HGMMA.64x16x16.F32.BF16 R192, gdesc[UR12], R192, gsb0 ;  /* 0x002000000cc079f0 */ /* 0x000fe600080018c0 */
        /* <DEDUP_REMOVED lines=29> */
[----:B------:R-:W-:Y:S01]  /*20c0*/  HGMMA.64x16x16.F32.BF16 R32, gdesc[UR48], R32, gsb0 ;  /* 0x00200000302079f0 */ /* 0x000fe20008001820 */
        /* <DEDUP_REMOVED lines=56> */
[----:B------:R-:W-:Y:S05]  /*2450*/  @!P1 BRA `(.L_x_19) ;  /* 0x0000001000cc9947 */ /* 0x000fea0003800000 */
[----:B------:R-:W-:Y:S01]  /*2460*/  UIADD3 UR57, UR37, 0x1, URZ ;  /* 0x0000000125397890 */ /* 0x000fe2000fffe03f */
[----:B------:R-:W-:Y:S01]  /*2470*/  IMAD.MOV.U32 R3, RZ, RZ, R0 ;  /* 0x000000ffff037224 */ /* 0x000fe200078e0000 */
[----:B------:R-:W-:Y:S02]  /*2480*/  UMOV UR56, UR37 ;  /* 0x0000002500387c82 */ /* 0x000fe40008000000 */
[----:B------:R-:W-:-:S04]  /*2490*/  UISETP.NE.AND UP0, UPT, UR57, 0x8, UPT ;  /* 0x000000083900788c */ /* 0x000fc8000bf05270 */
[----:B------:R-:W-:Y:S02]  /*24a0*/  USEL UR4, URZ, 0x1, UP0 ;  /* 0x000000013f047887 */ /* 0x000fe40008000000 */
[----:B------:R-:W-:Y:S02]  /*24b0*/  USEL UR57, UR57, URZ, UP0 ;  /* 0x0000003f39397287 */ /* 0x000fe40008000000 */
[----:B------:R-:W-:-:S06]  /*24c0*/  ULOP3.LUT UR4, UR36, UR4, URZ, 0x3c, !UPT ;  /* 0x0000000424047292 */ /* 0x000fcc000f8e3c3f */
[----:B------:R-:W-:-:S07]  /*24d0*/  IMAD.U32 R6, RZ, RZ, UR4 ;  /* 0x00000004ff067e24 */ /* 0x000fce000f8e00ff */
.L_x_26:
[----:B-1----:R-:W-:Y:S05]  /*24e0*/  @!P0 BRA `(.L_x_20) ;  /* 0x0000000000048947 */ /* 0x002fea0003800000 */
[----:B------:R-:W-:Y:S01]  /*24f0*/  BPT.TRAP 0x1 ;  /* 0x000000040000795c */ /* 0x000fe20000300000 */
.L_x_20:
[----:B------:R-:W-:Y:S01]  /*2500*/  ULEA UR4, UR57, UR38, 0x3 ;  /* 0x0000002639047291 */ /* 0x000fe2000f8e183f */
[----:B0-2---:R-:W-:-:S08]  /*2510*/  SHF.L.U32 R4, R6, 0x1f, RZ ;  /* 0x0000001f06047819 */ /* 0x005fd000000006ff */
[----:B------:R0:W1:Y:S01]  /*2520*/  SYNCS.PHASECHK.TRANS64.TRYWAIT P1, [UR4], R4 ;  /* 0x00000004ff0075a7 */ /* 0x0000620008020144 */
[----:B------:R-:W-:Y:S05]  /*2530*/  @!P0 BRA `(.L_x_21) ;  /* 0x0000000000048947 */ /* 0x000fea0003800000 */
[----:B------:R-:W-:Y:S01]  /*2540*/  BPT.TRAP 0x1 ;  /* 0x000000040000795c */ /* 0x000fe20000300000 */
.L_x_21:
[----:B-1----:R-:W-:Y:S05]  /*2550*/  @P1 BRA `(.L_x_22) ;  /* 0x0000000000081947 */ /* 0x002fea0003800000 */
[----:B------:R-:W1:Y:S02]  /*2560*/  SYNCS.PHASECHK.TRANS64.TRYWAIT P1, [UR4], R4 ;  /* 0x00000004ff0075a7 */ /* 0x000e640008020144 */
[----:B-1----:R-:W-:Y:S05]  /*2570*/  @!P1 BRA `(.L_x_23) ;  /* 0x000000dc00149947 */ /* 0x002fea0003800000 */
.L_x_22:
[----:B------:R-:W-:Y:S01]  /*2580*/  ULEA UR58, UR57, UR52, 0xa ;  /* 0x00000034393a7291 */ /* 0x000fe2000f8e503f */
[----:B------:R-:W-:Y:S01]  /*2590*/  WARPGROUP.ARRIVE ;  /* 0x00000000000079c5 */ /* 0x000fe20000000000 */
[----:B------:R-:W-:Y:S01]  /*25a0*/  UIMAD UR59, UR57, 0x2c0, UR53 ;  /* 0x000002c0393b78a4 */ /* 0x000fe2000f8e0235 */
[----:B------:R-:W-:Y:S01]  /*25b0*/  UMOV UR5, 0x80000020 ;  /* 0x8000002000057882 */ /* 0x000fe20000000000 */
[----:B------:R-:W-:Y:S02]  /*25c0*/  UMOV UR7, 0x80000020 ;  /* 0x8000002000077882 */ /* 0x000fe40000000000 */
[----:B------:R-:W-:Y:S01]  /*25d0*/  UIADD3 UR10, UR59, 0x40, URZ ;  /* 0x000000403b0a7890 */ /* 0x000fe2000fffe03f */
[----:B------:R-:W-:Y:S02]  /*25e0*/  UMOV UR4, UR58 ;  /* 0x0000003a00047c82 */ /* 0x000fe40008000000 */
[----:B------:R-:W-:Y:S01]  /*25f0*/  UMOV UR6, UR59 ;  /* 0x0000003b00067c82 */ /* 0x000fe20008000000 */
[----:B------:R-:W-:Y:S01]  /*2600*/  UMOV UR8, UR4 ;  /* 0x0000000400087c82 */ /* 0x000fe20008000000 */
[----:B------:R-:W-:Y:S01]  /*2610*/  HGMMA.64x16x16.F32.BF16 R192, gdesc[UR4], R192, gsb0 ;  /* 0x0020000004c079f0 */ /* 0x000fe200080018c0 */
        /* <DEDUP_REMOVED lines=39> */
[----:B------:R-:W-:Y:S01]  /*2890*/  UMOV UR5, 0x80000020 ;  /* 0x8000002000057882 */ /* 0x000fe20000000000 */
[----:B------:R-:W-:-:S02]  /*28a0*/  WARPGROUP.DEPBAR.LE gsb0, 0x0 ;  /* 0x00008000000079c5 */ /* 0x000fc40000010000 */
[----:B------:R-:W-:-:S06]  /*28b0*/  WARPGROUP.ARRIVE ;  /* 0x00000000000079c5 */ /* 0x000fcc0000000000 */
[----:B------:R-:W-:Y:S01]  /*28c0*/  HGMMA.64x16x16.F32.BF16 R176, gdesc[UR8], R176, gsb0 ;  /* 0x0020000008b079f0 */ /* 0x000fe200080018b0 */
[----:B------:R-:W-:Y:S02]  /*28d0*/  UIADD3 UR8, UR58, 0x200, URZ ;  /* 0x000002003a087890 */ /* 0x000fe4000fffe03f */
[----:B------:R-:W-:Y:S01]  /*28e0*/  UIADD3 UR58, UR58, 0x202, URZ ;  /* 0x000002023a3a7890 */ /* 0x000fe2000fffe03f */
        /* <DEDUP_REMOVED lines=49> */
[----:B------:R-:W-:Y:S01]  /*2c00*/  HGMMA.64x16x16.F32.BF16 R24, gdesc[UR48], R24, gsb0 ;  /* 0x00200000301879f0 */ /* 0x000fe20008001818 */
[----:B------:R-:W-:Y:S01]  /*2c10*/  UMOV UR50, UR6 ;  /* 0x0000000600327c82 */ /* 0x000fe20008000000 */
[----:B------:R-:W-:Y:S01]  /*2c20*/  UMOV UR51, UR7 ;  /* 0x0000000700337c82 */ /* 0x000fe20008000000 */
[----:B------:R-:W-:Y:S01]  /*2c30*/  UMOV UR7, 0x80000020 ;  /* 0x8000002000077882 */ /* 0x000fe20000000000 */
[----:B------:R-:W-:Y:S02]  /*2c40*/  WARPGROUP.DEPBAR.LE gsb0, 0x0 ;  /* 0x00008000000079c5 */ /* 0x000fe40000010000 */
[----:B------:R-:W-:-:S06]  /*2c50*/  WARPGROUP.ARRIVE ;  /* 0x00000000000079c5 */ /* 0x000fcc0000000000 */
[----:B------:R-:W-:Y:S01]  /*2c60*/  HGMMA.64x16x16.F32.BF16 R40, gdesc[UR44], R40, gsb0 ;  /* 0x002000002c2879f0 */ /* 0x000fe20008001828 */
[----:B------:R-:W-:Y:S01]  /*2c70*/  UIADD3 UR46, UR59, 0x242, URZ ;  /* 0x000002423b2e7890 */ /* 0x000fe2000fffe03f */
        /* <DEDUP_REMOVED lines=48> */
[----:B------:R-:W-:Y:S02]  /*2f80*/  UIADD3 UR12, UR59, 0x2, URZ ;  /* 0x000000023b0c7890 */ /* 0x000fe4000fffe03f */
[----:B------:R-:W-:Y:S01]  /*2f90*/  UIADD3 UR14, UR59, 0x82, URZ ;  /* 0x000000823b0e7890 */ /* 0x000fe2000fffe03f */
[----:B------:R-:W-:Y:S01]  /*2fa0*/  UMOV UR13, UR5 ;  /* 0x00000005000d7c82 */ /* 0x000fe20008000000 */
[----:B------:R-:W-:-:S03]  /*2fb0*/  UMOV UR15, 0x80000020 ;  /* 0x80000020000f7882 */ /* 0x000fc60000000000 */
[----:B------:R-:W-:Y:S01]  /*2fc0*/  UMOV UR6, UR12 ;  /* 0x0000000c00067c82 */ /* 0x000fe20008000000 */
[----:B------:R-:W-:Y:S01]  /*2fd0*/  UMOV UR12, UR4 ;  /* 0x00000004000c7c82 */ /* 0x000fe20008000000 */
        /* <DEDUP_REMOVED lines=104> */
[----:B------:R-:W-:Y:S01]  /*3660*/  BPT.TRAP 0x1 ;  /* 0x000000040000795c */ /* 0x000fe20000300000 */
.L_x_24:
[----:B------:R-:W-:Y:S01]  /*3670*/  ULEA UR4, UR56, UR38, 0x3 ;  /* 0x0000002638047291 */ /* 0x000fe2000f8e183f */
[----:B------:R-:W-:-:S03]  /*3680*/  ISETP.GT.U32.AND P1, PT, R2, 0x1, PT ;  /* 0x000000010200780c */ /* 0x000fc60003f24070 */
[----:B------:R-:W-:-:S04]  /*3690*/  UIADD3 UR4, UR4, 0x40, URZ ;  /* 0x0000004004047890 */ /* 0x000fc8000fffe03f */
[----:B------:R-:W-:-:S09]  /*36a0*/  UPRMT UR4, URZ, 0x654, UR4 ;  /* 0x000006543f047896 */ /* 0x000fd20008000004 */
[----:B------:R-:W-:Y:S01]  /*36b0*/  SYNCS.ARRIVE.TRANS64.RED.A1T0 RZ, [UR4], RZ ;  /* 0x000000ffffff79a7 */ /* 0x000fe20008100404 */
[----:B------:R-:W-:Y:S05]  /*36c0*/  @P1 BRA `(.L_x_25) ;  /* 0x0000000000041947 */ /* 0x000fea0003800000 */
[----:B------:R-:W-:Y:S01]  /*36d0*/  BPT.TRAP 0x1 ;  /* 0x000000040000795c */ /* 0x000fe20000300000 */
.L_x_25:
[----:B------:R-:W-:Y:S01]  /*36e0*/  UIADD3 UR57, UR57, 0x1, URZ ;  /* 0x0000000139397890 */ /* 0x000fe2000fffe03f */
[C---:B------:R-:W-:Y:S01]  /*36f0*/  ISETP.GT.AND P1, PT, R3.reuse, 0x1, PT ;  /* 0x000000010300780c */ /* 0x040fe20003f24270 */
[----:B------:R-:W-:Y:S01]  /*3700*/  UIADD3 UR56, UR56, 0x1, URZ ;  /* 0x0000000138387890 */ /* 0x000fe2000fffe03f */
[----:B------:R-:W-:Y:S01]  /*3710*/  VIADD R3, R3, 0xffffffff ;  /* 0xffffffff03037836 */ /* 0x000fe20000000000 */
[----:B------:R-:W-:Y:S02]  /*3720*/  UISETP.NE.AND UP0, UPT, UR57, 0x8, UPT ;  /* 0x000000083900788c */ /* 0x000fe4000bf05270 */
[----:B------:R-:W-:Y:S02]  /*3730*/  UISETP.NE.AND UP1, UPT, UR56, 0x8, UPT ;  /* 0x000000083800788c */ /* 0x000fe4000bf25270 */
[----:B------:R-:W-:Y:S02]  /*3740*/  USEL UR4, URZ, 0x1, UP0 ;  /* 0x000000013f047887 */ /* 0x000fe40008000000 */
[----:B------:R-:W-:-:S02]  /*3750*/  USEL UR57, UR57, URZ, UP0 ;  /* 0x0000003f39397287 */ /* 0x000fc40008000000 */
[----:B------:R-:W-:Y:S02]  /*3760*/  USEL UR56, UR56, URZ, UP1 ;  /* 0x0000003f38387287 */ /* 0x000fe40008800000 */
[----:B------:R-:W-:Y:S01]  /*3770*/  LOP3.LUT R6, R6, UR4, RZ, 0x3c, !PT ;  /* 0x0000000406067c12 */ /* 0x000fe2000f8e3cff */
[----:B------:R-:W-:Y:S09]  /*3780*/  @P1 BRA `(.L_x_26) ;  /* 0xffffffec00541947 */ /* 0x000ff2000383ffff */
.L_x_19:
[----:B------:R-:W3:Y:S02]  /*3790*/  LDC R3, c[0x0][0x28c] ;  /* 0x0000a300ff037b82 */ /* 0x000ee40000000800 */
[----:B---3--:R-:W-:-:S13]  /*37a0*/  ISETP.GE.AND P1, PT, R3, 0x1, PT ;  /* 0x000000010300780c */ /* 0x008fda0003f26270 */
[----:B------:R-:W-:Y:S05]  /*37b0*/  @!P1 BRA `(.L_x_27) ;  /* 0x0000000000309947 */ /* 0x000fea0003800000 */
[----:B------:R-:W-:Y:S05]  /*37c0*/  @!P0 BRA `(.L_x_28) ;  /* 0x0000000000048947 */ /* 0x000fea0003800000 */
[----:B------:R-:W-:Y:S01]  /*37d0*/  BPT.TRAP 0x1 ;  /* 0x000000040000795c */ /* 0x000fe20000300000 */
.L_x_28:
[----:B------:R-:W-:Y:S02]  /*37e0*/  R2UR UR4, R0 ;  /* 0x00000000000472ca */ /* 0x000fe400000e0000 */
[----:B------:R-:W-:-:S11]  /*37f0*/  ISETP.GT.U32.AND P0, PT, R2, 0x1, PT ;  /* 0x000000010200780c */ /* 0x000fd60003f04070 */
[----:B------:R-:W-:-:S04]  /*3800*/  UIADD3 UR4, UR4, UR37, URZ ;  /* 0x0000002504047290 */ /* 0x000fc8000fffe03f */
[----:B------:R-:W-:-:S04]  /*3810*/  USHF.L.U32 UR4, UR4, 0x3, URZ ;  /* 0x0000000304047899 */ /* 0x000fc8000800063f */
[----:B------:R-:W-:-:S04]  /*3820*/  ULOP3.LUT UR4, UR4, 0x38, URZ, 0xc0, !UPT ;  /* 0x0000003804047892 */ /* 0x000fc8000f8ec03f */
[----:B------:R-:W-:-:S04]  /*3830*/  UIADD3 UR4, UR38, 0x40, UR4 ;  /* 0x0000004026047890 */ /* 0x000fc8000fffe004 */
[----:B------:R-:W-:-:S09]  /*3840*/  UPRMT UR4, URZ, 0x654, UR4 ;  /* 0x000006543f047896 */ /* 0x000fd20008000004 */
[----:B------:R-:W-:Y:S01]  /*3850*/  SYNCS.ARRIVE.TRANS64.RED.A1T0 RZ, [UR4], RZ ;  /* 0x000000ffffff79a7 */ /* 0x000fe20008100404 */
[----:B------:R-:W-:Y:S05]  /*3860*/  @P0 BRA `(.L_x_27) ;  /* 0x0000000000040947 */ /* 0x000fea0003800000 */
[----:B------:R-:W-:Y:S01]  /*3870*/  BPT.TRAP 0x1 ;  /* 0x000000040000795c */ /* 0x000fe20000300000 */
.L_x_27:
[----:B------:R-:W3:Y:S01]  /*3880*/  S2R R0, SR_TID.X ;  /* 0x0000000000007919 */ /* 0x000ee20000002100 */
[----:B------:R-:W4:Y:S01]  /*3890*/  LDC R6, c[0x0][0x288] ;  /* 0x0000a200ff067b82 */ /* 0x000f220000000800 */
[----:B------:R-:W-:Y:S01]  /*38a0*/  UIADD3 UR37, UR39, UR37, URZ ;  /* 0x0000002527257290 */ /* 0x000fe2000fffe03f */
[----:B------:R-:W-:Y:S01]  /*38b0*/  IMAD R19, R19, 0xb0, RZ ;  /* 0x000000b013137824 */ /* 0x000fe200078e02ff */
[----:B------:R-:W0:Y:S01]  /*38c0*/  S2R R10, SR_TID.X ;  /* 0x00000000000a7919 */ /* 0x000e220000002100 */
[----:B------:R-:W-:Y:S01]  /*38d0*/  ULDC UR8, c[0x0][0x284] ;  /* 0x0000a10000087ab9 */ /* 0x000fe20000000800 */
[----:B------:R-:W-:Y:S01]  /*38e0*/  USHF.R.U32.HI UR4, URZ, 0x3, UR37 ;  /* 0x000000033f047899 */ /* 0x000fe20008011625 */
[----:B------:R-:W-:Y:S01]  /*38f0*/  SHF.R.S32.HI R15, RZ, 0x1f, R16 ;  /* 0x0000001fff0f7819 */ /* 0x000fe20000011410 */
[----:B------:R-:W-:Y:S02]  /*3900*/  UISETP.GT.U32.AND UP1, UPT, UR37, 0x7, UPT ;  /* 0x000000072500788c */ /* 0x000fe4000bf24070 */
[----:B------:R-:W-:Y:S01]  /*3910*/  ULOP3.LUT UR4, UR4, 0x1, URZ, 0xc0, !UPT ;  /* 0x0000000104047892 */ /* 0x000fe2000f8ec03f */
[----:B------:R-:W-:Y:S01]  /*3920*/  ULDC.64 UR6, c[0x0][0x5d0] ;  /* 0x0001740000067ab9 */ /* 0x000fe20000000a00 */
[----:B------:R-:W-:Y:S01]  /*3930*/  UISETP.LT.U32.AND UP1, UPT, UR39, 0x8, UP1 ;  /* 0x000000082700788c */ /* 0x000fe20008f21070 */
[----:B------:R-:W-:Y:S01]  /*3940*/  IMAD R11, R15, UR6, RZ ;  /* 0x000000060f0b7c24 */ /* 0x000fe2000f8e02ff */
[----:B------:R-:W-:-:S02]  /*3950*/  UISETP.NE.U32.AND UP0, UPT, UR4, 0x1, UPT ;  /* 0x000000010400788c */ /* 0x000fc4000bf05070 */
[----:B------:R-:W-:Y:S01]  /*3960*/  USEL UR5, URZ, 0x1, !UP1 ;  /* 0x000000013f057887 */ /* 0x000fe2000c800000 */
[----:B------:R-:W-:Y:S01]  /*3970*/  IMAD R13, R16, UR7, R11 ;  /* 0x00000007100d7c24 */ /* 0x000fe2000f8e020b */
[----:B------:R-:W-:Y:S02]  /*3980*/  UISETP.GT.U32.AND UP0, UPT, UR39, 0x7, !UP0 ;  /* 0x000000072700788c */ /* 0x000fe4000c704070 */
[----:B------:R-:W-:Y:S02]  /*3990*/  ULOP3.LUT UR37, UR37, 0x7, URZ, 0xc0, !UPT ;  /* 0x0000000725257892 */ /* 0x000fe4000f8ec03f */
[----:B------:R-:W-:Y:S01]  /*39a0*/  USEL UR4, URZ, 0x1, !UP0 ;  /* 0x000000013f047887 */ /* 0x000fe2000c000000 */
[----:B----4-:R-:W-:-:S03]  /*39b0*/  ISETP.GE.AND P0, PT, R19, R6, PT ;  /* 0x000000061300720c */ /* 0x010fc60003f06270 */
[----:B------:R-:W-:Y:S01]  /*39c0*/  ULOP3.LUT UR36, UR4, UR36, UR5, 0x96, !UPT ;  /* 0x0000002404247292 */ /* 0x000fe2000f8e9605 */
[----:B---3--:R-:W-:-:S04]  /*39d0*/  SHF.R.U32.HI R0, RZ, 0x7, R0 ;  /* 0x00000007ff007819 */ /* 0x008fc80000011600 */
[----:B------:R-:W-:Y:S02]  /*39e0*/  LOP3.LUT R0, R0, 0x1, RZ, 0xc0, !PT ;  /* 0x0000000100007812 */ /* 0x000fe400078ec0ff */
[----:B0-----:R-:W-:Y:S02]  /*39f0*/  SHF.R.U32.HI R3, RZ, 0x2, R10 ;  /* 0x00000002ff037819 */ /* 0x001fe4000001160a */
[----:B-12---:R-:W-:Y:S01]  /*3a00*/  LOP3.LUT R4, R10, 0x60, RZ, 0xc0, !PT ;  /* 0x000000600a047812 */ /* 0x006fe200078ec0ff */
[----:B------:R-:W-:Y:S01]  /*3a10*/  IMAD.SHL.U32 R8, R0, 0x40, RZ ;  /* 0x0000004000087824 */ /* 0x000fe200078e00ff */
[----:B------:R-:W-:Y:S02]  /*3a20*/  LOP3.LUT R5, R10, 0x3, RZ, 0xc0, !PT ;  /* 0x000000030a057812 */ /* 0x000fe400078ec0ff */
[----:B------:R-:W-:Y:S02]  /*3a30*/  LOP3.LUT R3, R3, 0x7, RZ, 0xc0, !PT ;  /* 0x0000000703037812 */ /* 0x000fe400078ec0ff */
[----:B------:R-:W-:Y:S01]  /*3a40*/  SHF.R.U32.HI R4, RZ, 0x1, R4 ;  /* 0x00000001ff047819 */ /* 0x000fe20000011604 */
[----:B------:R-:W-:-:S02]  /*3a50*/  IMAD R14, R5, -0x2, R6 ;  /* 0xfffffffe050e7824 */ /* 0x000fc400078e0206 */
[----:B------:R-:W-:Y:S01]  /*3a60*/  IMAD.SHL.U32 R5, R22, 0x100, RZ ;  /* 0x0000010016057824 */ /* 0x000fe200078e00ff */
[--C-:B------:R-:W-:Y:S02]  /*3a70*/  IADD3 R7, RZ, -R4, -R3.reuse ;  /* 0x80000004ff077210 */ /* 0x100fe40007ffe803 */
[----:B------:R-:W-:Y:S01]  /*3a80*/  LOP3.LUT R3, R8, 0x40, R3, 0xe2, !PT ;  /* 0x0000004008037812 */ /* 0x000fe200078ee203 */
[----:B------:R-:W-:Y:S01]  /*3a90*/  IMAD.SHL.U32 R8, R10, 0x2, RZ ;  /* 0x000000020a087824 */ /* 0x000fe200078e00ff */
[----:B------:R-:W-:Y:S01]  /*3aa0*/  ISETP.GE.OR P0, PT, R5, UR8, P0 ;  /* 0x0000000805007c0c */ /* 0x000fe20008706670 */
[----:B------:R-:W-:Y:S02]  /*3ab0*/  IMAD R12, R0, -0x40, R7 ;  /* 0xffffffc0000c7824 */ /* 0x000fe400078e0207 */
[----:B------:R-:W-:Y:S01]  /*3ac0*/  IMAD.WIDE R6, R22, 0x100, RZ ;  /* 0x0000010016067825 */ /* 0x000fe200078e02ff */
[----:B------:R-:W-:-:S03]  /*3ad0*/  LOP3.LUT R8, R19, 0x6, R8, 0xf8, !PT ;  /* 0x0000000613087812 */ /* 0x000fc600078ef808 */
[----:B------:R-:W-:Y:S01]  /*3ae0*/  IMAD.MOV.U32 R22, RZ, RZ, -0x1 ;  /* 0xffffffffff167424 */ /* 0x000fe200078e00ff */
[----:B------:R-:W-:Y:S02]  /*3af0*/  SHF.R.S32.HI R9, RZ, 0x1f, R8 ;  /* 0x0000001fff097819 */ /* 0x000fe40000011408 */
[----:B------:R-:W-:Y:S01]  /*3b00*/  LOP3.LUT R0, R6, R3, R4, 0xfe, !PT ;  /* 0x0000000306007212 */ /* 0x000fe200078efe04 */
[----:B------:R-:W-:Y:S01]  /*3b10*/  IMAD.IADD R4, R14, 0x1, -R19 ;  /* 0x000000010e047824 */ /* 0x000fe200078e0a13 */
[----:B------:R-:W-:Y:S01]  /*3b20*/  IADD3 R3, -R5, UR8, R12 ;  /* 0x0000000805037c10 */ /* 0x000fe2000fffe10c */
[----:B------:R-:W-:-:S04]  /*3b30*/  IMAD.WIDE.U32 R10, R16, UR6, R8 ;  /* 0x00000006100a7c25 */ /* 0x000fc8000f8e0008 */
[----:B------:R-:W-:Y:S01]  /*3b40*/  IMAD.IADD R11, R11, 0x1, R13 ;  /* 0x000000010b0b7824 */ /* 0x000fe200078e020d */
[----:B------:R-:W-:Y:S06]  /*3b50*/  @P0 BRA `(.L_x_29) ;  /* 0x000000a400980947 */ /* 0x000fec0003800000 */
[----:B------:R-:W0:Y:S01]  /*3b60*/  LDC.64 R210, c[0x0][0x5c8] ;  /* 0x00017200ffd27b82 */ /* 0x000e220000000a00 */
[----:B-----5:R-:W-:Y:S01]  /*3b70*/  FSETP.NEU.AND P2, PT, R23, RZ, PT ;  /* 0x000000ff1700720b */ /* 0x020fe20003f4d000 */
[----:B------:R-:W-:Y:S01]  /*3b80*/  BSSY B0, `(.L_x_29) ;  /* 0x0000a63000007945 */ /* 0x000fe20003800000 */
[----:B------:R-:W-:-:S04]  /*3b90*/  ISETP.GT.AND P0, PT, R4, RZ, PT ;  /* 0x000000ff0400720c */ /* 0x000fc80003f04270 */
[----:B------:R-:W-:Y:S01]  /*3ba0*/  ISETP.GT.AND P1, PT, R3, RZ, P0 ;  /* 0x000000ff0300720c */ /* 0x000fe20000724270 */
[-C--:B0-----:R-:W-:Y:S02]  /*3bb0*/  IMAD R5, R7, R210.reuse, RZ ;  /* 0x000000d207057224 */ /* 0x081fe400078e02ff */
[----:B------:R-:W-:-:S04]  /*3bc0*/  IMAD.WIDE.U32 R20, R0, R210, R10 ;  /* 0x000000d200147225 */ /* 0x000fc800078e000a */
[----:B------:R-:W-:-:S04]  /*3bd0*/  IMAD R5, R0, R211, R5 ;  /* 0x000000d300057224 */ /* 0x000fc800078e0205 */
[----:B------:R-:W-:Y:S01]  /*3be0*/  IMAD.IADD R19, R21, 0x1, R5 ;  /* 0x0000000115137824 */ /* 0x000fe200078e0205 */
[----:B------:R-:W-:Y:S06]  /*3bf0*/  @!P2 BRA `(.L_x_30) ;  /* 0x00000074007ca947 */ /* 0x000fec0003800000 */
[----:B------:R-:W0:Y:S01]  /*3c00*/  LDC.64 R208, c[0x0][0x5b8] ;  /* 0x00016e00ffd07b82 */ /* 0x000e220000000a00 */
[----:B------:R-:W-:-:S07]  /*3c10*/  ULDC.64 UR4, c[0x0][0x5c0] ;  /* 0x0001700000047ab9 */ /* 0x000fce0000000a00 */
[----:B------:R-:W1:Y:S08]  /*3c20*/  LDC.64 R206, c[0x0][0x5b0] ;  /* 0x00016c00ffce7b82 */ /* 0x000e700000000a00 */
[----:B------:R-:W2:Y:S01]  /*3c30*/  LDC.64 R204, c[0x0][0x5a8] ;  /* 0x00016a00ffcc7b82 */ /* 0x000ea20000000a00 */
[-C--:B0-----:R-:W-:Y:S02]  /*3c40*/  IMAD R6, R15, R208.reuse, RZ ;  /* 0x000000d00f067224 */ /* 0x081fe400078e02ff */
[----:B------:R-:W-:-:S04]  /*3c50*/  IMAD.WIDE.U32 R10, R16, R208, R8 ;  /* 0x000000d0100a7225 */ /* 0x000fc800078e0008 */
[----:B------:R-:W-:Y:S02]  /*3c60*/  IMAD R6, R16, R209, R6 ;  /* 0x000000d110067224 */ /* 0x000fe400078e0206 */
[-C--:B-1----:R-:W-:Y:S02]  /*3c70*/  IMAD R5, R7, R206.reuse, RZ ;  /* 0x000000ce07057224 */ /* 0x082fe400078e02ff */
[----:B------:R-:W-:Y:S02]  /*3c80*/  IMAD.IADD R13, R11, 0x1, R6 ;  /* 0x000000010b0d7824 */ /* 0x000fe400078e0206 */
[----:B------:R-:W-:Y:S02]  /*3c90*/  IMAD.MOV.U32 R12, RZ, RZ, R10 ;  /* 0x000000ffff0c7224 */ /* 0x000fe400078e000a */
[C---:B------:R-:W-:Y:S02]  /*3ca0*/  IMAD R5, R0.reuse, R207, R5 ;  /* 0x000000cf00057224 */ /* 0x040fe400078e0205 */
[----:B------:R-:W-:-:S04]  /*3cb0*/  IMAD.WIDE.U32 R14, R0, R206, R12 ;  /* 0x000000ce000e7225 */ /* 0x000fc800078e000c */
[----:B------:R-:W-:Y:S01]  /*3cc0*/  IMAD.IADD R7, R15, 0x1, R5 ;  /* 0x000000010f077824 */ /* 0x000fe200078e0205 */
[----:B--2---:R-:W-:-:S04]  /*3cd0*/  LEA R212, P2, R14, R204, 0x1 ;  /* 0x000000cc0ed47211 */ /* 0x004fc800078408ff */
[----:B------:R-:W-:-:S05]  /*3ce0*/  LEA.HI.X R213, R14, R205, R7, 0x1, P2 ;  /* 0x000000cd0ed57211 */ /* 0x000fca00010f0c07 */
[----:B------:R-:W2:Y:S01]  /*3cf0*/  @P1 LDG.E.LTC128B.U16 R7, desc[UR54][R212.64] ;  /* 0x00000036d4071981 */ /* 0x000ea2000c1e1520 */
[----:B------:R-:W-:Y:S01]  /*3d00*/  ISETP.GT.AND P3, PT, R4, 0x1, PT ;  /* 0x000000010400780c */ /* 0x000fe20003f64270 */
[----:B------:R-:W-:Y:S01]  /*3d10*/  IMAD.WIDE.U32 R14, R0, R206, R8 ;  /* 0x000000ce000e7225 */ /* 0x000fe200078e0008 */
[----:B------:R-:W-:Y:S03]  /*3d20*/  BSSY B1, `(.L_x_31) ;  /* 0x0000010000017945 */ /* 0x000fe60003800000 */
[----:B------:R-:W-:Y:S02]  /*3d30*/  IMAD.IADD R15, R5, 0x1, R15 ;  /* 0x00000001050f7824 */ /* 0x000fe400078e020f */
[----:B------:R-:W-:-:S04]  /*3d40*/  IMAD.WIDE.U32 R14, R16, R208, R14 ;  /* 0x000000d0100e7225 */ /* 0x000fc800078e000e */
[----:B------:R-:W-:Y:S02]  /*3d50*/  IMAD.IADD R15, R6, 0x1, R15 ;  /* 0x00000001060f7824 */ /* 0x000fe400078e020f */
[----:B--2---:R-:W-:-:S04]  /*3d60*/  IMAD.U32 R202, R7, 0x10000, RZ ;  /* 0x0001000007ca7824 */ /* 0x004fc800078e00ff */
[----:B------:R-:W-:Y:S01]  /*3d70*/  FMUL R21, R202, R23 ;  /* 0x00000017ca157220 */ /* 0x000fe20000400000 */
[----:B------:R-:W-:-:S03]  /*3d80*/  LEA R202, P2, R20, UR4, 0x1 ;  /* 0x0000000414ca7c11 */ /* 0x000fc6000f8408ff */
[----:B------:R-:W-:Y:S01]  /*3d90*/  FFMA R21, R192, R200, R21 ;  /* 0x000000c8c0157223 */ /* 0x000fe20000000015 */
[----:B------:R-:W-:Y:S02]  /*3da0*/  LEA.HI.X R203, R20, UR5, R19, 0x1, P2 ;  /* 0x0000000514cb7c11 */ /* 0x000fe400090f0c13 */
[----:B------:R-:W-:Y:S02]  /*3db0*/  ISETP.GT.AND P2, PT, R3, RZ, P3 ;  /* 0x000000ff0300720c */ /* 0x000fe40001f44270 */
[----:B------:R-:W-:Y:S02]  /*3dc0*/  F2FP.BF16.F32.PACK_AB R19, RZ, R21 ;  /* 0x00000015ff13723e */ /* 0x000fe400000010ff */
[----:B------:R-:W-:-:S03]  /*3dd0*/  LEA R20, P4, R14, R204, 0x1 ;  /* 0x000000cc0e147211 */ /* 0x000fc600078808ff */
[----:B------:R0:W-:Y:S01]  /*3de0*/  @P1 STG.E.U16 desc[UR54][R202.64], R19 ;  /* 0x00000013ca001986 */ /* 0x0001e2000c101536 */
[----:B------:R-:W-:-:S05]  /*3df0*/  LEA.HI.X R21, R14, R205, R15, 0x1, P4 ;  /* 0x000000cd0e157211 */ /* 0x000fca00020f0c0f */
[----:B------:R-:W-:Y:S05]  /*3e00*/  @!P2 BRA `(.L_x_32) ;  /* 0x000000000004a947 */ /* 0x000fea0003800000 */
[----:B------:R1:W5:Y:S02]  /*3e10*/  LDG.E.LTC128B.U16 R7, desc[UR54][R20.64+0x2] ;  /* 0x0000023614077981 */ /* 0x000364000c1e1520 */
.L_x_32:
[----:B------:R-:W-:Y:S05]  /*3e20*/  BSYNC B1 ;  /* 0x0000000000017941 */ /* 0x000fea0003800000 */
.L_x_31:
[----:B-----5:R-:W-:Y:S01]  /*3e30*/  IMAD.U32 R14, R7, 0x10000, RZ ;  /* 0x00010000070e7824 */ /* 0x020fe200078e00ff */
[----:B------:R-:W-:Y:S02]  /*3e40*/  SHF.L.U64.HI R15, R206, 0x3, R207 ;  /* 0x00000003ce0f7819 */ /* 0x000fe400000102cf */
[----:B------:R-:W-:Y:S01]  /*3e50*/  ISETP.GT.AND P1, PT, R3, 0x8, P0 ;  /* 0x000000080300780c */ /* 0x000fe20000724270 */
[----:B------:R-:W-:Y:S01]  /*3e60*/  FMUL R14, R14, R23 ;  /* 0x000000170e0e7220 */ /* 0x000fe20000400000 */
[----:B------:R-:W-:-:S03]  /*3e70*/  PRMT R216, R7, 0x7610, R216 ;  /* 0x0000761007d87816 */ /* 0x000fc600000000d8 */
[----:B------:R-:W-:Y:S01]  /*3e80*/  FFMA R193, R193, R200, R14 ;  /* 0x000000c8c1c17223 */ /* 0x000fe2000000000e */
[----:B------:R-:W-:-:S04]  /*3e90*/  IMAD.SHL.U32 R14, R206, 0x8, RZ ;  /* 0x00000008ce0e7824 */ /* 0x000fc800078e00ff */
[----:B------:R-:W-:Y:S01]  /*3ea0*/  IMAD.WIDE.U32 R214, R0, R206, R14 ;  /* 0x000000ce00d67225 */ /* 0x000fe200078e000e */
[----:B------:R-:W-:-:S03]  /*3eb0*/  F2FP.BF16.F32.PACK_AB R213, RZ, R193 ;  /* 0x000000c1ffd5723e */ /* 0x000fc600000010ff */
[----:B------:R-:W-:Y:S01]  /*3ec0*/  IMAD.IADD R209, R5, 0x1, R215 ;  /* 0x0000000105d17824 */ /* 0x000fe200078e02d7 */
[----:B0-----:R-:W-:Y:S01]  /*3ed0*/  IADD3 R19, P4, R10, R214, RZ ;  /* 0x000000d60a137210 */ /* 0x001fe20007f9e0ff */
[----:B------:R0:W-:Y:S04]  /*3ee0*/  @P2 STG.E.U16 desc[UR54][R202.64+0x2], R213 ;  /* 0x000002d5ca002986 */ /* 0x0001e8000c101536 */
[----:B------:R-:W-:Y:S01]  /*3ef0*/  IMAD.X R212, R209, 0x1, R13, P4 ;  /* 0x00000001d1d47824 */ /* 0x000fe200020e060d */
[----:B------:R-:W-:-:S04]  /*3f00*/  LEA R192, P4, R19, R204, 0x1 ;  /* 0x000000cc13c07211 */ /* 0x000fc800078808ff */
[----:B------:R-:W-:-:S05]  /*3f10*/  LEA.HI.X R193, R19, R205, R212, 0x1, P4 ;  /* 0x000000cd13c17211 */ /* 0x000fca00020f0cd4 */
[----:B------:R2:W3:Y:S01]  /*3f20*/  @P1 LDG.E.LTC128B.U16 R216, desc[UR54][R192.64] ;  /* 0x00000036c0d81981 */ /* 0x0004e2000c1e1520 */
[----:B------:R-:W-:Y:S01]  /*3f30*/  IADD3 R212, P2, R8, R214, RZ ;  /* 0x000000d608d47210 */ /* 0x000fe20007f5e0ff */
[----:B------:R-:W-:Y:S01]  /*3f40*/  BSSY B1, `(.L_x_33) ;  /* 0x0000012000017945 */ /* 0x000fe20003800000 */
[----:B------:R-:W-:-:S03]  /*3f50*/  SHF.L.U64.HI R19, R210, 0x4, R211 ;  /* 0x00000004d2137819 */ /* 0x000fc600000102d3 */
[----:B0-----:R-:W-:Y:S02]  /*3f60*/  IMAD.X R213, R9, 0x1, R209, P2 ;  /* 0x0000000109d57824 */ /* 0x001fe400010e06d1 */
[----:B------:R-:W-:-:S03]  /*3f70*/  IMAD.WIDE.U32 R212, R16, R208, R212 ;  /* 0x000000d010d47225 */ /* 0x000fc600078e00d4 */
[----:B--2---:R-:W-:Y:S01]  /*3f80*/  LEA R192, P2, R212, R204, 0x1 ;  /* 0x000000ccd4c07211 */ /* 0x004fe200078408ff */
[----:B---3--:R-:W-:-:S04]  /*3f90*/  IMAD.U32 R218, R216, 0x10000, RZ ;  /* 0x00010000d8da7824 */ /* 0x008fc800078e00ff */
[----:B------:R-:W-:-:S04]  /*3fa0*/  FMUL R7, R218, R23 ;  /* 0x00000017da077220 */ /* 0x000fc80000400000 */
[----:B------:R-:W-:Y:S01]  /*3fb0*/  FFMA R194, R194, R200, R7 ;  /* 0x000000c8c2c27223 */ /* 0x000fe20000000007 */
[----:B------:R-:W-:-:S04]  /*3fc0*/  IMAD.IADD R7, R6, 0x1, R213 ;  /* 0x0000000106077824 */ /* 0x000fc800078e02d5 */
[----:B------:R-:W-:Y:S02]  /*3fd0*/  F2FP.BF16.F32.PACK_AB R194, RZ, R194 ;  /* 0x000000c2ffc2723e */ /* 0x000fe400000010ff */
[----:B------:R-:W-:Y:S01]  /*3fe0*/  LEA.HI.X R193, R212, R205, R7, 0x1, P2 ;  /* 0x000000cdd4c17211 */ /* 0x000fe200010f0c07 */
[----:B------:R-:W-:Y:S01]  /*3ff0*/  IMAD.SHL.U32 R7, R210, 0x10, RZ ;  /* 0x00000010d2077824 */ /* 0x000fe200078e00ff */
[----:B------:R-:W-:-:S04]  /*4000*/  ISETP.GT.AND P2, PT, R3, 0x8, P3 ;  /* 0x000000080300780c */ /* 0x000fc80001f44270 */
[----:B------:R-:W-:-:S05]  /*4010*/  IADD3 R212, P4, R7, R202, RZ ;  /* 0x000000ca07d47210 */ /* 0x000fca0007f9e0ff */
[----:B------:R-:W-:-:S05]  /*4020*/  IMAD.X R213, R19, 0x1, R203, P4 ;  /* 0x0000000113d57824 */ /* 0x000fca00020e06cb */
[----:B------:R0:W-:Y:S01]  /*4030*/  @P1 STG.E.U16 desc[UR54][R212.64], R194 ;  /* 0x000000c2d4001986 */ /* 0x0001e2000c101536 */
[----:B------:R-:W-:Y:S05]  /*4040*/  @!P2 BRA `(.L_x_34) ;  /* 0x000000000004a947 */ /* 0x000fea0003800000 */
[----:B------:R2:W5:Y:S02]  /*4050*/  LDG.E.LTC128B.U16 R216, desc[UR54][R192.64+0x2] ;  /* 0x00000236c0d87981 */ /* 0x000564000c1e1520 */
.L_x_34:
[----:B------:R-:W-:Y:S05]  /*4060*/  BSYNC B1 ;  /* 0x0000000000017941 */ /* 0x000fea0003800000 */
.L_x_33:
[----:B0----5:R-:W-:Y:S01]  /*4070*/  IMAD.U32 R194, R216, 0x10000, RZ ;  /* 0x00010000d8c27824 */ /* 0x021fe200078e00ff */
[----:B------:R-:W-:Y:S01]  /*4080*/  ISETP.GT.AND P1, PT, R4, 0x8, PT ;  /* 0x000000080400780c */ /* 0x000fe20003f24270 */
[----:B------:R-:W-:Y:S02]  /*4090*/  BSSY B1, `(.L_x_35) ;  /* 0x0000008000017945 */ /* 0x000fe40003800000 */
[----:B------:R-:W-:Y:S01]  /*40a0*/  FMUL R194, R194, R23 ;  /* 0x00000017c2c27220 */ /* 0x000fe20000400000 */
[----:B------:R-:W-:-:S03]  /*40b0*/  ISETP.GT.AND P4, PT, R3, RZ, P1 ;  /* 0x000000ff0300720c */ /* 0x000fc60000f84270 */
[----:B------:R-:W-:-:S05]  /*40c0*/  FFMA R194, R195, R200, R194 ;  /* 0x000000c8c3c27223 */ /* 0x000fca00000000c2 */
[----:B------:R-:W-:-:S05]  /*40d0*/  F2FP.BF16.F32.PACK_AB R194, RZ, R194 ;  /* 0x000000c2ffc2723e */ /* 0x000fca00000010ff */
[----:B------:R0:W-:Y:S01]  /*40e0*/  @P2 STG.E.U16 desc[UR54][R212.64+0x2], R194 ;  /* 0x000002c2d4002986 */ /* 0x0001e2000c101536 */
[----:B------:R-:W-:Y:S05]  /*40f0*/  @!P4 BRA `(.L_x_36) ;  /* 0x000000000004c947 */ /* 0x000fea0003800000 */
[----:B------:R3:W5:Y:S02]  /*4100*/  LDG.E.LTC128B.U16 R216, desc[UR54][R20.64+0x10] ;  /* 0x0000103614d87981 */ /* 0x000764000c1e1520 */
.L_x_36:
[----:B------:R-:W-:Y:S05]  /*4110*/  BSYNC B1 ;  /* 0x0000000000017941 */ /* 0x000fea0003800000 */
.L_x_35:
        /* <DEDUP_REMOVED lines=10> */
.L_x_38:
[----:B------:R-:W-:Y:S05]  /*41c0*/  BSYNC B1 ;  /* 0x0000000000017941 */ /* 0x000fea0003800000 */
.L_x_37:
[----:B-----5:R-:W-:Y:S01]  /*41d0*/  IMAD.U32 R194, R216, 0x10000, RZ ;  /* 0x00010000d8c27824 */ /* 0x020fe200078e00ff */
[----:B------:R-:W-:Y:S01]  /*41e0*/  ISETP.GT.AND P4, PT, R3, 0x8, P1 ;  /* 0x000000080300780c */ /* 0x000fe20000f84270 */
[----:B------:R-:W-:Y:S02]  /*41f0*/  BSSY B1, `(.L_x_39) ;  /* 0x0000007000017945 */ /* 0x000fe40003800000 */
[----:B------:R-:W-:-:S04]  /*4200*/  FMUL R194, R194, R23 ;  /* 0x00000017c2c27220 */ /* 0x000fc80000400000 */
[----:B------:R-:W-:-:S05]  /*4210*/  FFMA R194, R197, R200, R194 ;  /* 0x000000c8c5c27223 */ /* 0x000fca00000000c2 */
[----:B------:R-:W-:-:S05]  /*4220*/  F2FP.BF16.F32.PACK_AB R194, RZ, R194 ;  /* 0x000000c2ffc2723e */ /* 0x000fca00000010ff */
[----:B------:R0:W-:Y:S01]  /*4230*/  @P5 STG.E.U16 desc[UR54][R202.64+0x12], R194 ;  /* 0x000012c2ca005986 */ /* 0x0001e2000c101536 */
[----:B------:R-:W-:Y:S05]  /*4240*/  @!P4 BRA `(.L_x_40) ;  /* 0x000000000004c947 */ /* 0x000fea0003800000 */
[----:B------:R0:W5:Y:S02]  /*4250*/  LDG.E.LTC128B.U16 R216, desc[UR54][R192.64+0x10] ;  /* 0x00001036c0d87981 */ /* 0x000164000c1e1520 */
.L_x_40:
[----:B------:R-:W-:Y:S05]  /*4260*/  BSYNC B1 ;  /* 0x0000000000017941 */ /* 0x000fea0003800000 */
.L_x_39:
[----:B0----5:R-:W-:Y:S01]  /*4270*/  IMAD.U32 R194, R216, 0x10000, RZ ;  /* 0x00010000d8c27824 */ /* 0x021fe200078e00ff */
        /* <DEDUP_REMOVED lines=8> */
.L_x_42:
[----:B------:R-:W-:Y:S05]  /*4300*/  BSYNC B1 ;  /* 0x0000000000017941 */ /* 0x000fea0003800000 */
.L_x_41:
[----:B-----5:R-:W-:Y:S01]  /*4310*/  IMAD.U32 R12, R216, 0x10000, RZ ;  /* 0x00010000d80c7824 */ /* 0x020fe200078e00ff */
[----:B------:R-:W-:Y:S01]  /*4320*/  ISETP.GT.AND P4, PT, R3, 0x80, P0 ;  /* 0x000000800300780c */ /* 0x000fe20000784270 */
[----:B------:R-:W-:Y:S02]  /*4330*/  IMAD.MOV.U32 R215, RZ, RZ, R209 ;  /* 0x000000ffffd77224 */ /* 0x000fe400078e00d1 */
[----:B------:R-:W-:Y:S01]  /*4340*/  FMUL R12, R12, R23 ;  /* 0x000000170c0c7220 */ /* 0x000fe20000400000 */
[----:B------:R-:W-:Y:S02]  /*4350*/  IMAD R207, R207, 0x78, RZ ;  /* 0x00000078cfcf7824 */ /* 0x000fe400078e02ff */
[----:B------:R-:W-:-:S04]  /*4360*/  IMAD.WIDE.U32 R214, R206, 0x78, R214 ;  /* 0x00000078ced67825 */ /* 0x000fc800078e00d6 */
[----:B------:R-:W-:Y:S01]  /*4370*/  FFMA R12, R199, R200, R12 ;  /* 0x000000c8c70c7223 */ /* 0x000fe2000000000c */
[----:B------:R-:W-:-:S04]  /*4380*/  IMAD.IADD R11, R215, 0x1, R207 ;  /* 0x00000001d70b7824 */ /* 0x000fc800078e02cf */
[----:B------:R-:W-:-:S04]  /*4390*/  F2FP.BF16.F32.PACK_AB R12, RZ, R12 ;  /* 0x0000000cff0c723e */ /* 0x000fc800000010ff */
[----:B------:R-:W-:-:S05]  /*43a0*/  PRMT R198, R12, 0x7610, R198 ;  /* 0x000076100cc67816 */ /* 0x000fca00000000c6 */
[----:B------:R1:W-:Y:S01]  /*43b0*/  @P5 STG.E.U16 desc[UR54][R212.64+0x12], R198 ;  /* 0x000012c6d4005986 */ /* 0x0003e2000c101536 */
[----:B------:R-:W-:-:S05]  /*43c0*/  IADD3 R12, P5, R10, R214, RZ ;  /* 0x000000d60a0c7210 */ /* 0x000fca0007fbe0ff */
[----:B0-----:R-:W-:Y:S01]  /*43d0*/  IMAD.X R195, R11, 0x1, R13, P5 ;  /* 0x000000010bc37824 */ /* 0x001fe200028e060d */
[----:B------:R-:W-:-:S04]  /*43e0*/  LEA R194, P5, R12, R204, 0x1 ;  /* 0x000000cc0cc27211 */ /* 0x000fc800078a08ff */
[----:B------:R-:W-:Y:S02]  /*43f0*/  LEA.HI.X R195, R12, R205, R195, 0x1, P5 ;  /* 0x000000cd0cc37211 */ /* 0x000fe400028f0cc3 */
[----:B------:R-:W-:-:S06]  /*4400*/  PRMT R12, R216, 0x7610, R12 ;  /* 0x00007610d80c7816 */ /* 0x000fcc000000000c */
[----:B------:R-:W2:Y:S01]  /*4410*/  @P4 LDG.E.LTC128B.U16 R12, desc[UR54][R194.64] ;  /* 0x00000036c20c4981 */ /* 0x000ea2000c1e1520 */
[----:B------:R-:W-:Y:S01]  /*4420*/  IMAD R211, R211, 0xf0, RZ ;  /* 0x000000f0d3d37824 */ /* 0x000fe200078e02ff */
[----:B------:R-:W-:Y:S01]  /*4430*/  BSSY B1, `(.L_x_43) ;  /* 0x0000019000017945 */ /* 0x000fe20003800000 */
[----:B------:R-:W-:-:S04]  /*4440*/  IMAD.WIDE.U32 R218, R206, 0x78, R14 ;  /* 0x00000078ceda7825 */ /* 0x000fc800078e000e */
[----:B------:R-:W-:Y:S02]  /*4450*/  IMAD.IADD R219, R207, 0x1, R219 ;  /* 0x00000001cfdb7824 */ /* 0x000fe400078e02db */
[----:B--2---:R-:W-:-:S04]  /*4460*/  IMAD.U32 R196, R12, 0x10000, RZ ;  /* 0x000100000cc47824 */ /* 0x004fc800078e00ff */
[----:B------:R-:W-:-:S04]  /*4470*/  FMUL R197, R196, R23 ;  /* 0x00000017c4c57220 */ /* 0x000fc80000400000 */
[----:B------:R-:W-:-:S05]  /*4480*/  FFMA R197, R184, R200, R197 ;  /* 0x000000c8b8c57223 */ /* 0x000fca00000000c5 */
[----:B------:R-:W-:Y:S01]  /*4490*/  F2FP.BF16.F32.PACK_AB R184, RZ, R197 ;  /* 0x000000c5ffb8723e */ /* 0x000fe200000010ff */
[----:B------:R-:W-:-:S03]  /*44a0*/  IMAD.WIDE.U32 R196, R210, 0xf0, R212 ;  /* 0x000000f0d2c47825 */ /* 0x000fc600078e00d4 */
[----:B------:R-:W-:Y:S01]  /*44b0*/  PRMT R195, R184, 0x7610, R195 ;  /* 0x00007610b8c37816 */ /* 0x000fe200000000c3 */
[----:B------:R-:W-:Y:S02]  /*44c0*/  IMAD.IADD R199, R197, 0x1, R211 ;  /* 0x00000001c5c77824 */ /* 0x000fe400078e02d3 */
[----:B-1----:R-:W-:-:S05]  /*44d0*/  @P4 IMAD.MOV.U32 R198, RZ, RZ, R196 ;  /* 0x000000ffffc64224 */ /* 0x002fca00078e00c4 */
[----:B------:R0:W-:Y:S02]  /*44e0*/  @P4 STG.E.U16 desc[UR54][R198.64], R195 ;  /* 0x000000c3c6004986 */ /* 0x0001e4000c101536 */
[----:B0-----:R-:W-:-:S03]  /*44f0*/  IMAD.WIDE.U32 R194, R0, R206, R218 ;  /* 0x000000ce00c27225 */ /* 0x001fc600078e00da */
[----:B------:R-:W-:-:S04]  /*4500*/  IADD3 R216, P4, R8, R194, RZ ;  /* 0x000000c208d87210 */ /* 0x000fc80007f9e0ff */
[----:B------:R-:W-:-:S03]  /*4510*/  IADD3.X R217, R9, R5, R195, P4, !PT ;  /* 0x0000000509d97210 */ /* 0x000fc600027fe4c3 */
[----:B------:R-:W-:-:S04]  /*4520*/  IMAD.WIDE.U32 R216, R16, R208, R216 ;  /* 0x000000d010d87225 */ /* 0x000fc800078e00d8 */
[----:B------:R-:W-:Y:S01]  /*4530*/  IMAD.IADD R184, R6, 0x1, R217 ;  /* 0x0000000106b87824 */ /* 0x000fe200078e02d9 */
[----:B------:R-:W-:-:S04]  /*4540*/  LEA R194, P4, R216, R204, 0x1 ;  /* 0x000000ccd8c27211 */ /* 0x000fc800078808ff */
[----:B------:R-:W-:Y:S02]  /*4550*/  LEA.HI.X R195, R216, R205, R184, 0x1, P4 ;  /* 0x000000cdd8c37211 */ /* 0x000fe400020f0cb8 */
[----:B------:R-:W-:-:S04]  /*4560*/  IADD3 R214, P4, P5, R10, R214, R14 ;  /* 0x000000d60ad67210 */ /* 0x000fc80007d9e00e */
[----:B------:R-:W-:Y:S02]  /*4570*/  IADD3.X R13, R13, R11, R15, P4, P5 ;  /* 0x0000000b0d0d7210 */ /* 0x000fe400027ea40f */
[----:B------:R-:W-:Y:S02]  /*4580*/  ISETP.GT.AND P4, PT, R3, 0x80, P3 ;  /* 0x000000800300780c */ /* 0x000fe40001f84270 */
[----:B------:R-:W-:-:S11]  /*4590*/  IADD3 R10, P5, R14, R218, RZ ;  /* 0x000000da0e0a7210 */ /* 0x000fd60007fbe0ff */
[----:B------:R-:W-:Y:S05]  /*45a0*/  @!P4 BRA `(.L_x_44) ;  /* 0x000000000004c947 */ /* 0x000fea0003800000 */
[----:B------:R0:W5:Y:S02]  /*45b0*/  LDG.E.LTC128B.U16 R12, desc[UR54][R194.64+0x2] ;  /* 0x00000236c20c7981 */ /* 0x000164000c1e1520 */
.L_x_44:
[----:B------:R-:W-:Y:S05]  /*45c0*/  BSYNC B1 ;  /* 0x0000000000017941 */ /* 0x000fea0003800000 */
.L_x_43:
[----:B-----5:R-:W-:Y:S01]  /*45d0*/  IMAD.U32 R14, R12, 0x10000, RZ ;  /* 0x000100000c0e7824 */ /* 0x020fe200078e00ff */
[----:B------:R-:W-:Y:S01]  /*45e0*/  ISETP.GT.AND P0, PT, R3, 0x88, P0 ;  /* 0x000000880300780c */ /* 0x000fe20000704270 */
[----:B------:R-:W-:Y:S01]  /*45f0*/  IMAD.X R11, R219, 0x1, R15, P5 ;  /* 0x00000001db0b7824 */ /* 0x000fe200028e060f */
[----:B------:R-:W-:Y:S01]  /*4600*/  BSSY B1, `(.L_x_45) ;  /* 0x000000e000017945 */ /* 0x000fe20003800000 */
[----:B------:R-:W-:Y:S01]  /*4610*/  FMUL R14, R14, R23 ;  /* 0x000000170e0e7220 */ /* 0x000fe20000400000 */
[----:B------:R-:W-:Y:S02]  /*4620*/  @P4 IMAD.MOV.U32 R15, RZ, RZ, R199 ;  /* 0x000000ffff0f4224 */ /* 0x000fe400078e00c7 */
[----:B------:R-:W-:-:S04]  /*4630*/  IMAD.WIDE.U32 R206, R0, R206, R10 ;  /* 0x000000ce00ce7225 */ /* 0x000fc800078e000a */
[----:B------:R-:W-:Y:S01]  /*4640*/  FFMA R14, R185, R200, R14 ;  /* 0x000000c8b90e7223 */ /* 0x000fe2000000000e */
[----:B------:R-:W-:-:S04]  /*4650*/  IADD3 R10, P5, R8, R206, RZ ;  /* 0x000000ce080a7210 */ /* 0x000fc80007fbe0ff */
[----:B------:R-:W-:-:S04]  /*4660*/  F2FP.BF16.F32.PACK_AB R14, RZ, R14 ;  /* 0x0000000eff0e723e */ /* 0x000fc800000010ff */
[----:B------:R-:W-:Y:S01]  /*4670*/  PRMT R0, R14, 0x7610, R0 ;  /* 0x000076100e007816 */ /* 0x000fe20000000000 */
[----:B------:R-:W-:-:S05]  /*4680*/  @P4 IMAD.MOV.U32 R14, RZ, RZ, R196 ;  /* 0x000000ffff0e4224 */ /* 0x000fca00078e00c4 */
[----:B------:R1:W-:Y:S02]  /*4690*/  @P4 STG.E.U16 desc[UR54][R14.64+0x2], R0 ;  /* 0x000002000e004986 */ /* 0x0003e4000c101536 */
[----:B-1----:R-:W-:-:S04]  /*46a0*/  LEA R14, P4, R214, R204, 0x1 ;  /* 0x000000ccd60e7211 */ /* 0x002fc800078808ff */
[----:B------:R-:W-:Y:S01]  /*46b0*/  LEA.HI.X R15, R214, R205, R13, 0x1, P4 ;  /* 0x000000cdd60f7211 */ /* 0x000fe200020f0c0d */
[----:B------:R-:W-:Y:S08]  /*46c0*/  @!P0 BRA `(.L_x_46) ;  /* 0x0000000000048947 */ /* 0x000ff00003800000 */
[----:B------:R1:W5:Y:S02]  /*46d0*/  LDG.E.LTC128B.U16 R12, desc[UR54][R14.64] ;  /* 0x000000360e0c7981 */ /* 0x000364000c1e1520 */
.L_x_46:
[----:B------:R-:W-:Y:S05]  /*46e0*/  BSYNC B1 ;  /* 0x0000000000017941 */ /* 0x000fea0003800000 */
.L_x_45:
[----:B-----5:R-:W-:Y:S01]  /*46f0*/  IMAD.U32 R0, R12, 0x10000, RZ ;  /* 0x000100000c007824 */ /* 0x020fe200078e00ff */
[----:B------:R-:W-:Y:S01]  /*4700*/  IADD3.X R11, R9, R5, R207, P5, !PT ;  /* 0x00000005090b7210 */ /* 0x000fe20002ffe4cf */
[----:B------:R-:W-:Y:S01]  /*4710*/  BSSY B1, `(.L_x_47) ;  /* 0x000000e000017945 */ /* 0x000fe20003800000 */
[----:B------:R-:W-:Y:S01]  /*4720*/  IADD3 R8, P4, R7, R196, RZ ;  /* 0x000000c407087210 */ /* 0x000fe20007f9e0ff */
[----:B------:R-:W-:Y:S01]  /*4730*/  FMUL R5, R0, R23 ;  /* 0x0000001700057220 */ /* 0x000fe20000400000 */
[----:B------:R-:W-:Y:S01]  /*4740*/  ISETP.GT.AND P3, PT, R3, 0x88, P3 ;  /* 0x000000880300780c */ /* 0x000fe20001f64270 */
[----:B------:R-:W-:-:S04]  /*4750*/  IMAD.WIDE.U32 R10, R16, R208, R10 ;  /* 0x000000d0100a7225 */ /* 0x000fc800078e000a */
[----:B------:R-:W-:Y:S01]  /*4760*/  FFMA R5, R186, R200, R5 ;  /* 0x000000c8ba057223 */ /* 0x000fe20000000005 */
[----:B------:R-:W-:Y:S01]  /*4770*/  IMAD.X R9, R199, 0x1, R19, P4 ;  /* 0x00000001c7097824 */ /* 0x000fe200020e0613 */
[----:B------:R-:W-:Y:S01]  /*4780*/  LEA R204, P5, R10, R204, 0x1 ;  /* 0x000000cc0acc7211 */ /* 0x000fe200078a08ff */
[----:B------:R-:W-:Y:S02]  /*4790*/  IMAD.IADD R6, R6, 0x1, R11 ;  /* 0x0000000106067824 */ /* 0x000fe400078e020b */
[----:B------:R-:W-:-:S03]  /*47a0*/  F2FP.BF16.F32.PACK_AB R5, RZ, R5 ;  /* 0x00000005ff05723e */ /* 0x000fc600000010ff */
[----:B------:R-:W-:Y:S02]  /*47b0*/  LEA.HI.X R205, R10, R205, R6, 0x1, P5 ;  /* 0x000000cd0acd7211 */ /* 0x000fe400028f0c06 */
[----:B------:R2:W-:Y:S01]  /*47c0*/  @P0 STG.E.U16 desc[UR54][R8.64], R5 ;  /* 0x0000000508000986 */ /* 0x0005e2000c101536 */
[----:B------:R-:W-:Y:S05]  /*47d0*/  @!P3 BRA `(.L_x_48) ;  /* 0x000000000004b947 */ /* 0x000fea0003800000 */
[----:B------:R0:W5:Y:S02]  /*47e0*/  LDG.E.LTC128B.U16 R12, desc[UR54][R204.64+0x2] ;  /* 0x00000236cc0c7981 */ /* 0x000164000c1e1520 */
.L_x_48:
[----:B------:R-:W-:Y:S05]  /*47f0*/  BSYNC B1 ;  /* 0x0000000000017941 */ /* 0x000fea0003800000 */
.L_x_47:
        /* <DEDUP_REMOVED lines=9> */
.L_x_50:
[----:B------:R-:W-:Y:S05]  /*4890*/  BSYNC B1 ;  /* 0x0000000000017941 */ /* 0x000fea0003800000 */
.L_x_49:
[----:B0----5:R-:W-:Y:S01]  /*48a0*/  IMAD.U32 R0, R12, 0x10000, RZ ;  /* 0x000100000c007824 */ /* 0x021fe200078e00ff */
[----:B------:R-:W-:Y:S01]  /*48b0*/  ISETP.GT.AND P3, PT, R3, 0x80, P2 ;  /* 0x000000800300780c */ /* 0x000fe20001764270 */
[----:B------:R-:W-:Y:S01]  /*48c0*/  @P0 IMAD.MOV.U32 R10, RZ, RZ, R196 ;  /* 0x000000ffff0a0224 */ /* 0x000fe200078e00c4 */
[----:B------:R-:W-:Y:S01]  /*48d0*/  BSSY B1, `(.L_x_51) ;  /* 0x0000008000017945 */ /* 0x000fe20003800000 */
[----:B--2---:R-:W-:Y:S01]  /*48e0*/  FMUL R5, R0, R23 ;  /* 0x0000001700057220 */ /* 0x004fe20000400000 */
[----:B------:R-:W-:-:S03]  /*48f0*/  @P0 IMAD.MOV.U32 R11, RZ, RZ, R199 ;  /* 0x000000ffff0b0224 */ /* 0x000fc600078e00c7 */
[----:B------:R-:W-:-:S05]  /*4900*/  FFMA R5, R188, R200, R5 ;  /* 0x000000c8bc057223 */ /* 0x000fca0000000005 */
[----:B------:R-:W-:-:S05]  /*4910*/  F2FP.BF16.F32.PACK_AB R5, RZ, R5 ;  /* 0x00000005ff05723e */ /* 0x000fca00000010ff */
[----:B------:R0:W-:Y:S01]  /*4920*/  @P0 STG.E.U16 desc[UR54][R10.64+0x10], R5 ;  /* 0x000010050a000986 */ /* 0x0001e2000c101536 */
[----:B------:R-:W-:Y:S05]  /*4930*/  @!P3 BRA `(.L_x_52) ;  /* 0x000000000004b947 */ /* 0x000fea0003800000 */
[----:B------:R2:W5:Y:S02]  /*4940*/  LDG.E.LTC128B.U16 R12, desc[UR54][R194.64+0x12] ;  /* 0x00001236c20c7981 */ /* 0x000564000c1e1520 */
.L_x_52:
[----:B------:R-:W-:Y:S05]  /*4950*/  BSYNC B1 ;  /* 0x0000000000017941 */ /* 0x000fea0003800000 */
.L_x_51:
[----:B-----5:R-:W-:Y:S01]  /*4960*/  IMAD.U32 R0, R12, 0x10000, RZ ;  /* 0x000100000c007824 */ /* 0x020fe200078e00ff */
[----:B------:R-:W-:Y:S01]  /*4970*/  ISETP.GT.AND P1, PT, R3, 0x88, P1 ;  /* 0x000000880300780c */ /* 0x000fe20000f24270 */
[----:B------:R-:W-:Y:S01]  /*4980*/  @P3 IMAD.MOV.U32 R197, RZ, RZ, R199 ;  /* 0x000000ffffc53224 */ /* 0x000fe200078e00c7 */
[----:B------:R-:W-:Y:S01]  /*4990*/  BSSY B1, `(.L_x_53) ;  /* 0x0000007000017945 */ /* 0x000fe20003800000 */
[----:B------:R-:W-:-:S04]  /*49a0*/  FMUL R0, R0, R23 ;  /* 0x0000001700007220 */ /* 0x000fc80000400000 */
[----:B------:R-:W-:-:S05]  /*49b0*/  FFMA R0, R189, R200, R0 ;  /* 0x000000c8bd007223 */ /* 0x000fca0000000000 */
[----:B------:R-:W-:-:S05]  /*49c0*/  F2FP.BF16.F32.PACK_AB R0, RZ, R0 ;  /* 0x00000000ff00723e */ /* 0x000fca00000010ff */
[----:B------:R0:W-:Y:S01]  /*49d0*/  @P3 STG.E.U16 desc[UR54][R196.64+0x12], R0 ;  /* 0x00001200c4003986 */ /* 0x0001e2000c101536 */
[----:B------:R-:W-:Y:S05]  /*49e0*/  @!P1 BRA `(.L_x_54) ;  /* 0x0000000000049947 */ /* 0x000fea0003800000 */
[----:B------:R0:W5:Y:S02]  /*49f0*/  LDG.E.LTC128B.U16 R12, desc[UR54][R204.64+0x10] ;  /* 0x00001036cc0c7981 */ /* 0x000164000c1e1520 */
.L_x_54:
[----:B------:R-:W-:Y:S05]  /*4a00*/  BSYNC B1 ;  /* 0x0000000000017941 */ /* 0x000fea0003800000 */
.L_x_53:
        /* <DEDUP_REMOVED lines=9> */
.L_x_56:
[----:B------:R-:W-:Y:S05]  /*4aa0*/  BSYNC B1 ;  /* 0x0000000000017941 */ /* 0x000fea0003800000 */
.L_x_55:
[----:B-----5:R-:W-:Y:S01]  /*4ab0*/  IMAD.U32 R0, R12, 0x10000, RZ ;  /* 0x000100000c007824 */ /* 0x020fe200078e00ff */
        /* <DEDUP_REMOVED lines=9> */
.L_x_58:
[----:B------:R-:W-:Y:S05]  /*4b50*/  BSYNC B1 ;  /* 0x0000000000017941 */ /* 0x000fea0003800000 */
.L_x_57:
        /* <DEDUP_REMOVED lines=10> */
.L_x_60:
[----:B------:R-:W-:Y:S05]  /*4c00*/  BSYNC B1 ;  /* 0x0000000000017941 */ /* 0x000fea0003800000 */
.L_x_59:
        /* <DEDUP_REMOVED lines=9> */
.L_x_62:
[----:B------:R-:W-:Y:S05]  /*4ca0*/  BSYNC B1 ;  /* 0x0000000000017941 */ /* 0x000fea0003800000 */
.L_x_61:
        /* <DEDUP_REMOVED lines=9> */
.L_x_64:
[----:B------:R-:W-:Y:S05]  /*4d40*/  BSYNC B1 ;  /* 0x0000000000017941 */ /* 0x000fea0003800000 */
.L_x_63:
        /* <DEDUP_REMOVED lines=10> */
.L_x_66:
[----:B------:R-:W-:Y:S05]  /*4df0*/  BSYNC B1 ;  /* 0x0000000000017941 */ /* 0x000fea0003800000 */
.L_x_65:
        /* <DEDUP_REMOVED lines=10> */
.L_x_68:
[----:B------:R-:W-:Y:S05]  /*4ea0*/  BSYNC B1 ;  /* 0x0000000000017941 */ /* 0x000fea0003800000 */
.L_x_67:
        /* <DEDUP_REMOVED lines=9> */
.L_x_70:
[----:B------:R-:W-:Y:S05]  /*4f40*/  BSYNC B1 ;  /* 0x0000000000017941 */ /* 0x000fea0003800000 */
.L_x_69:
        /* <DEDUP_REMOVED lines=9> */
.L_x_72:
[----:B------:R-:W-:Y:S05]  /*4fe0*/  BSYNC B1 ;  /* 0x0000000000017941 */ /* 0x000fea0003800000 */
.L_x_71:
        /* <DEDUP_REMOVED lines=9> */
.L_x_74:
[----:B------:R-:W-:Y:S05]  /*5080*/  BSYNC B1 ;  /* 0x0000000000017941 */ /* 0x000fea0003800000 */
.L_x_73:
[----:B0----5:R-:W-:Y:S01]  /*5090*/  IMAD.U32 R0, R12, 0x10000, RZ ;  /* 0x000100000c007824 */ /* 0x021fe200078e00ff */
[----:B------:R-:W-:Y:S01]  /*50a0*/  ISETP.GT.AND P4, PT, R3, 0x80, P2 ;  /* 0x000000800300780c */ /* 0x000fe20001784270 */
[----:B------:R-:W-:Y:S01]  /*50b0*/  IMAD.WIDE.U32 R10, R210, 0xf0, R212 ;  /* 0x000000f0d20a7825 */ /* 0x000fe200078e00d4 */
[----:B------:R-:W-:Y:S03]  /*50c0*/  BSSY B1, `(.L_x_75) ;  /* 0x0000009000017945 */ /* 0x000fe60003800000 */
[----:B------:R-:W-:Y:S01]  /*50d0*/  FMUL R5, R0, R23 ;  /* 0x0000001700057220 */ /* 0x000fe20000400000 */
[----:B------:R-:W-:-:S03]  /*50e0*/  IMAD.IADD R9, R211, 0x1, R11 ;  /* 0x00000001d3097824 */ /* 0x000fc600078e020b */
[----:B------:R-:W-:Y:S01]  /*50f0*/  FFMA R5, R168, R200, R5 ;  /* 0x000000c8a8057223 */ /* 0x000fe20000000005 */
[----:B------:R-:W-:-:S04]  /*5100*/  IMAD.MOV.U32 R8, RZ, RZ, R10 ;  /* 0x000000ffff087224 */ /* 0x000fc800078e000a */
[----:B------:R-:W-:-:S05]  /*5110*/  F2FP.BF16.F32.PACK_AB R5, RZ, R5 ;  /* 0x00000005ff05723e */ /* 0x000fca00000010ff */
[----:B------:R0:W-:Y:S01]  /*5120*/  @P5 STG.E.U16 desc[UR54][R8.64+0x20], R5 ;  /* 0x0000200508005986 */ /* 0x0001e2000c101536 */
[----:B------:R-:W-:Y:S05]  /*5130*/  @!P4 BRA `(.L_x_76) ;  /* 0x000000000004c947 */ /* 0x000fea0003800000 */
[----:B------:R0:W5:Y:S02]  /*5140*/  LDG.E.LTC128B.U16 R12, desc[UR54][R194.64+0x22] ;  /* 0x00002236c20c7981 */ /* 0x000164000c1e1520 */
.L_x_76:
[----:B------:R-:W-:Y:S05]  /*5150*/  BSYNC B1 ;  /* 0x0000000000017941 */ /* 0x000fea0003800000 */
.L_x_75:
        /* <DEDUP_REMOVED lines=9> */
.L_x_78:
[----:B------:R-:W-:Y:S05]  /*51f0*/  BSYNC B1 ;  /* 0x0000000000017941 */ /* 0x000fea0003800000 */
.L_x_77:
[----:B0----5:R-:W-:Y:S01]  /*5200*/  IMAD.U32 R0, R12, 0x10000, RZ ;  /* 0x000100000c007824 */ /* 0x021fe200078e00ff */
[----:B------:R-:W-:Y:S01]  /*5210*/  IADD3 R6, P4, R7, R10, RZ ;  /* 0x0000000a07067210 */ /* 0x000fe20007f9e0ff */
[----:B------:R-:W-:Y:S01]  /*5220*/  BSSY B1, `(.L_x_79) ;  /* 0x0000009000017945 */ /* 0x000fe20003800000 */
[----:B------:R-:W-:Y:S01]  /*5230*/  ISETP.GT.AND P2, PT, R3, 0x88, P2 ;  /* 0x000000880300780c */ /* 0x000fe20001744270 */
[----:B------:R-:W-:Y:S02]  /*5240*/  FMUL R5, R0, R23 ;  /* 0x0000001700057220 */ /* 0x000fe40000400000 */
[----:B------:R-:W-:Y:S02]  /*5250*/  IMAD.X R7, R19, 0x1, R9, P4 ;  /* 0x0000000113077824 */ /* 0x000fe400020e0609 */
[----:B------:R-:W-:-:S05]  /*5260*/  FFMA R5, R170, R200, R5 ;  /* 0x000000c8aa057223 */ /* 0x000fca0000000005 */
[----:B------:R-:W-:-:S05]  /*5270*/  F2FP.BF16.F32.PACK_AB R5, RZ, R5 ;  /* 0x00000005ff05723e */ /* 0x000fca00000010ff */
[----:B------:R0:W-:Y:S01]  /*5280*/  @P3 STG.E.U16 desc[UR54][R6.64+0x20], R5 ;  /* 0x0000200506003986 */ /* 0x0001e2000c101536 */
[----:B------:R-:W-:Y:S05]  /*5290*/  @!P2 BRA `(.L_x_80) ;  /* 0x000000000004a947 */ /* 0x000fea0003800000 */
[----:B------:R0:W5:Y:S02]  /*52a0*/  LDG.E.LTC128B.U16 R12, desc[UR54][R204.64+0x22] ;  /* 0x00002236cc0c7981 */ /* 0x000164000c1e1520 */
.L_x_80:
[----:B------:R-:W-:Y:S05]  /*52b0*/  BSYNC B1 ;  /* 0x0000000000017941 */ /* 0x000fea0003800000 */
.L_x_79:
        /* <DEDUP_REMOVED lines=9> */
.L_x_82:
[----:B------:R-:W-:Y:S05]  /*5350*/  BSYNC B1 ;  /* 0x0000000000017941 */ /* 0x000fea0003800000 */
.L_x_81:
        /* <DEDUP_REMOVED lines=9> */
.L_x_84:
[----:B------:R-:W-:Y:S05]  /*53f0*/  BSYNC B1 ;  /* 0x0000000000017941 */ /* 0x000fea0003800000 */
.L_x_83:
        /* <DEDUP_REMOVED lines=9> */
.L_x_86:
[----:B------:R-:W-:Y:S05]  /*5490*/  BSYNC B1 ;  /* 0x0000000000017941 */ /* 0x000fea0003800000 */
.L_x_85:
        /* <DEDUP_REMOVED lines=9> */
.L_x_88:
[----:B------:R-:W-:Y:S05]  /*5530*/  BSYNC B1 ;  /* 0x0000000000017941 */ /* 0x000fea0003800000 */
.L_x_87:
        /* <DEDUP_REMOVED lines=10> */
.L_x_90:
[----:B------:R-:W-:Y:S05]  /*55e0*/  BSYNC B1 ;  /* 0x0000000000017941 */ /* 0x000fea0003800000 */
.L_x_89:
        /* <DEDUP_REMOVED lines=10> */
.L_x_92:
[----:B------:R-:W-:Y:S05]  /*5690*/  BSYNC B1 ;  /* 0x0000000000017941 */ /* 0x000fea0003800000 */
.L_x_91:
        /* <DEDUP_REMOVED lines=9> */
.L_x_94:
[----:B------:R-:W-:Y:S05]  /*5730*/  BSYNC B1 ;  /* 0x0000000000017941 */ /* 0x000fea0003800000 */
.L_x_93:
        /* <DEDUP_REMOVED lines=9> */
.L_x_96:
[----:B------:R-:W-:Y:S05]  /*57d0*/  BSYNC B1 ;  /* 0x0000000000017941 */ /* 0x000fea0003800000 */
.L_x_95:
        /* <DEDUP_REMOVED lines=10> */
.L_x_98:
[----:B------:R-:W-:Y:S05]  /*5880*/  BSYNC B1 ;  /* 0x0000000000017941 */ /* 0x000fea0003800000 */
.L_x_97:
        /* <DEDUP_REMOVED lines=10> */
.L_x_100:
[----:B------:R-:W-:Y:S05]  /*5930*/  BSYNC B1 ;  /* 0x0000000000017941 */ /* 0x000fea0003800000 */
.L_x_99:
        /* <DEDUP_REMOVED lines=9> */
.L_x_102:
[----:B------:R-:W-:Y:S05]  /*59d0*/  BSYNC B1 ;  /* 0x0000000000017941 */ /* 0x000fea0003800000 */
.L_x_101:
        /* <DEDUP_REMOVED lines=9> */
.L_x_104:
[----:B------:R-:W-:Y:S05]  /*5a70*/  BSYNC B1 ;  /* 0x0000000000017941 */ /* 0x000fea0003800000 */
.L_x_103:
        /* <DEDUP_REMOVED lines=9> */
.L_x_106:
[----:B------:R-:W-:Y:S05]  /*5b10*/  BSYNC B1 ;  /* 0x0000000000017941 */ /* 0x000fea0003800000 */
.L_x_105:
        /* <DEDUP_REMOVED lines=9> */
.L_x_108:
[----:B------:R-:W-:Y:S05]  /*5bb0*/  BSYNC B1 ;  /* 0x0000000000017941 */ /* 0x000fea0003800000 */
.L_x_107:
        /* <DEDUP_REMOVED lines=9> */
.L_x_110:
[----:B------:R-:W-:Y:S05]  /*5c50*/  BSYNC B1 ;  /* 0x0000000000017941 */ /* 0x000fea0003800000 */
.L_x_109:
        /* <DEDUP_REMOVED lines=9> */
.L_x_112:
[----:B------:R-:W-:Y:S05]  /*5cf0*/  BSYNC B1 ;  /* 0x0000000000017941 */ /* 0x000fea0003800000 */
.L_x_111:
        /* <DEDUP_REMOVED lines=9> */
.L_x_114:
[----:B------:R-:W-:Y:S05]  /*5d90*/  BSYNC B1 ;  /* 0x0000000000017941 */ /* 0x000fea0003800000 */
.L_x_113:
        /* <DEDUP_REMOVED lines=9> */
.L_x_116:
[----:B------:R-:W-:Y:S05]  /*5e30*/  BSYNC B1 ;  /* 0x0000000000017941 */ /* 0x000fea0003800000 */
.L_x_115:
        /* <DEDUP_REMOVED lines=9> */
.L_x_118:
[----:B------:R-:W-:Y:S05]  /*5ed0*/  BSYNC B1 ;  /* 0x0000000000017941 */ /* 0x000fea0003800000 */
.L_x_117:
        /* <DEDUP_REMOVED lines=9> */
.L_x_120:
[----:B------:R-:W-:Y:S05]  /*5f70*/  BSYNC B1 ;  /* 0x0000000000017941 */ /* 0x000fea0003800000 */
.L_x_119:
        /* <DEDUP_REMOVED lines=10> */
.L_x_122:
[----:B------:R-:W-:Y:S05]  /*6020*/  BSYNC B1 ;  /* 0x0000000000017941 */ /* 0x000fea0003800000 */
.L_x_121:
        /* <DEDUP_REMOVED lines=10> */
.L_x_124:
[----:B------:R-:W-:Y:S05]  /*60d0*/  BSYNC B1 ;  /* 0x0000000000017941 */ /* 0x000fea0003800000 */
.L_x_123:
        /* <DEDUP_REMOVED lines=9> */
.L_x_126:
[----:B------:R-:W-:Y:S05]  /*6170*/  BSYNC B1 ;  /* 0x0000000000017941 */ /* 0x000fea0003800000 */
.L_x_125:
        /* <DEDUP_REMOVED lines=9> */
.L_x_128:
[----:B------:R-:W-:Y:S05]  /*6210*/  BSYNC B1 ;  /* 0x0000000000017941 */ /* 0x000fea0003800000 */
.L_x_127:
        /* <DEDUP_REMOVED lines=10> */
.L_x_130:
[----:B------:R-:W-:Y:S05]  /*62c0*/  BSYNC B1 ;  /* 0x0000000000017941 */ /* 0x000fea0003800000 */
.L_x_129:
        /* <DEDUP_REMOVED lines=10> */
.L_x_132:
[----:B------:R-:W-:Y:S05]  /*6370*/  BSYNC B1 ;  /* 0x0000000000017941 */ /* 0x000fea0003800000 */
.L_x_131:
        /* <DEDUP_REMOVED lines=9> */
.L_x_134:
[----:B------:R-:W-:Y:S05]  /*6410*/  BSYNC B1 ;  /* 0x0000000000017941 */ /* 0x000fea0003800000 */
.L_x_133:
        /* <DEDUP_REMOVED lines=9> */
.L_x_136:
[----:B------:R-:W-:Y:S05]  /*64b0*/  BSYNC B1 ;  /* 0x0000000000017941 */ /* 0x000fea0003800000 */
.L_x_135:
        /* <DEDUP_REMOVED lines=9> */
.L_x_138:
[----:B------:R-:W-:Y:S05]  /*6550*/  BSYNC B1 ;  /* 0x0000000000017941 */ /* 0x000fea0003800000 */
.L_x_137:
        /* <DEDUP_REMOVED lines=9> */
.L_x_140:
[----:B------:R-:W-:Y:S05]  /*65f0*/  BSYNC B1 ;  /* 0x0000000000017941 */ /* 0x000fea0003800000 */
.L_x_139:
        /* <DEDUP_REMOVED lines=9> */
.L_x_142:
[----:B------:R-:W-:Y:S05]  /*6690*/  BSYNC B1 ;  /* 0x0000000000017941 */ /* 0x000fea0003800000 */
.L_x_141:
        /* <DEDUP_REMOVED lines=9> */
.L_x_144:
[----:B------:R-:W-:Y:S05]  /*6730*/  BSYNC B1 ;  /* 0x0000000000017941 */ /* 0x000fea0003800000 */
.L_x_143:
        /* <DEDUP_REMOVED lines=9> */
.L_x_146:
[----:B------:R-:W-:Y:S05]  /*67d0*/  BSYNC B1 ;  /* 0x0000000000017941 */ /* 0x000fea0003800000 */
.L_x_145:
        /* <DEDUP_REMOVED lines=9> */
.L_x_148:
[----:B------:R-:W-:Y:S05]  /*6870*/  BSYNC B1 ;  /* 0x0000000000017941 */ /* 0x000fea0003800000 */
.L_x_147:
        /* <DEDUP_REMOVED lines=9> */
.L_x_150:
[----:B------:R-:W-:Y:S05]  /*6910*/  BSYNC B1 ;  /* 0x0000000000017941 */ /* 0x000fea0003800000 */
.L_x_149:
        /* <DEDUP_REMOVED lines=9> */
.L_x_152:
[----:B------:R-:W-:Y:S05]  /*69b0*/  BSYNC B1 ;  /* 0x0000000000017941 */ /* 0x000fea0003800000 */
.L_x_151:
        /* <DEDUP_REMOVED lines=10> */
.L_x_154:
[----:B------:R-:W-:Y:S05]  /*6a60*/  BSYNC B1 ;  /* 0x0000000000017941 */ /* 0x000fea0003800000 */
.L_x_153:
        /* <DEDUP_REMOVED lines=10> */
.L_x_156:
[----:B------:R-:W-:Y:S05]  /*6b10*/  BSYNC B1 ;  /* 0x0000000000017941 */ /* 0x000fea0003800000 */
.L_x_155:
        /* <DEDUP_REMOVED lines=9> */
.L_x_158:
[----:B------:R-:W-:Y:S05]  /*6bb0*/  BSYNC B1 ;  /* 0x0000000000017941 */ /* 0x000fea0003800000 */
.L_x_157:
        /* <DEDUP_REMOVED lines=9> */
.L_x_160:
[----:B------:R-:W-:Y:S05]  /*6c50*/  BSYNC B1 ;  /* 0x0000000000017941 */ /* 0x000fea0003800000 */
.L_x_159:
        /* <DEDUP_REMOVED lines=10> */
.L_x_162:
[----:B------:R-:W-:Y:S05]  /*6d00*/  BSYNC B1 ;  /* 0x0000000000017941 */ /* 0x000fea0003800000 */
.L_x_161:
        /* <DEDUP_REMOVED lines=10> */
.L_x_164:
[----:B------:R-:W-:Y:S05]  /*6db0*/  BSYNC B1 ;  /* 0x0000000000017941 */ /* 0x000fea0003800000 */
.L_x_163:
        /* <DEDUP_REMOVED lines=9> */
.L_x_166:
[----:B------:R-:W-:Y:S05]  /*6e50*/  BSYNC B1 ;  /* 0x0000000000017941 */ /* 0x000fea0003800000 */
.L_x_165:
        /* <DEDUP_REMOVED lines=9> */
.L_x_168:
[----:B------:R-:W-:Y:S05]  /*6ef0*/  BSYNC B1 ;  /* 0x0000000000017941 */ /* 0x000fea0003800000 */
.L_x_167:
        /* <DEDUP_REMOVED lines=9> */
.L_x_170:
[----:B------:R-:W-:Y:S05]  /*6f90*/  BSYNC B1 ;  /* 0x0000000000017941 */ /* 0x000fea0003800000 */
.L_x_169:
        /* <DEDUP_REMOVED lines=9> */
.L_x_172:
[----:B------:R-:W-:Y:S05]  /*7030*/  BSYNC B1 ;  /* 0x0000000000017941 */ /* 0x000fea0003800000 */
.L_x_171:
        /* <DEDUP_REMOVED lines=9> */
.L_x_174:
[----:B------:R-:W-:Y:S05]  /*70d0*/  BSYNC B1 ;  /* 0x0000000000017941 */ /* 0x000fea0003800000 */
.L_x_173:
        /* <DEDUP_REMOVED lines=9> */
.L_x_176:
[----:B------:R-:W-:Y:S05]  /*7170*/  BSYNC B1 ;  /* 0x0000000000017941 */ /* 0x000fea0003800000 */
.L_x_175:
        /* <DEDUP_REMOVED lines=9> */
.L_x_178:
[----:B------:R-:W-:Y:S05]  /*7210*/  BSYNC B1 ;  /* 0x0000000000017941 */ /* 0x000fea0003800000 */
.L_x_177:
        /* <DEDUP_REMOVED lines=9> */
.L_x_180:
[----:B------:R-:W-:Y:S05]  /*72b0*/  BSYNC B1 ;  /* 0x0000000000017941 */ /* 0x000fea0003800000 */
.L_x_179:
        /* <DEDUP_REMOVED lines=9> */
.L_x_182:
[----:B------:R-:W-:Y:S05]  /*7350*/  BSYNC B1 ;  /* 0x0000000000017941 */ /* 0x000fea0003800000 */
.L_x_181:
        /* <DEDUP_REMOVED lines=9> */
.L_x_184:
[----:B------:R-:W-:Y:S05]  /*73f0*/  BSYNC B1 ;  /* 0x0000000000017941 */ /* 0x000fea0003800000 */
.L_x_183:
        /* <DEDUP_REMOVED lines=10> */
.L_x_186:
[----:B------:R-:W-:Y:S05]  /*74a0*/  BSYNC B1 ;  /* 0x0000000000017941 */ /* 0x000fea0003800000 */
.L_x_185:
        /* <DEDUP_REMOVED lines=10> */
.L_x_188:
[----:B------:R-:W-:Y:S05]  /*7550*/  BSYNC B1 ;  /* 0x0000000000017941 */ /* 0x000fea0003800000 */
.L_x_187:
        /* <DEDUP_REMOVED lines=9> */
.L_x_190:
[----:B------:R-:W-:Y:S05]  /*75f0*/  BSYNC B1 ;  /* 0x0000000000017941 */ /* 0x000fea0003800000 */
.L_x_189:
        /* <DEDUP_REMOVED lines=9> */
.L_x_192:
[----:B------:R-:W-:Y:S05]  /*7690*/  BSYNC B1 ;  /* 0x0000000000017941 */ /* 0x000fea0003800000 */
.L_x_191:
        /* <DEDUP_REMOVED lines=10> */
.L_x_194:
[----:B------:R-:W-:Y:S05]  /*7740*/  BSYNC B1 ;  /* 0x0000000000017941 */ /* 0x000fea0003800000 */
.L_x_193:
        /* <DEDUP_REMOVED lines=10> */
.L_x_196:
[----:B------:R-:W-:Y:S05]  /*77f0*/  BSYNC B1 ;  /* 0x0000000000017941 */ /* 0x000fea0003800000 */
.L_x_195:
        /* <DEDUP_REMOVED lines=9> */
.L_x_198:
[----:B------:R-:W-:Y:S05]  /*7890*/  BSYNC B1 ;  /* 0x0000000000017941 */ /* 0x000fea0003800000 */
.L_x_197:
        /* <DEDUP_REMOVED lines=9> */
.L_x_200:
[----:B------:R-:W-:Y:S05]  /*7930*/  BSYNC B1 ;  /* 0x0000000000017941 */ /* 0x000fea0003800000 */
.L_x_199:
        /* <DEDUP_REMOVED lines=9> */
.L_x_202:
[----:B------:R-:W-:Y:S05]  /*79d0*/  BSYNC B1 ;  /* 0x0000000000017941 */ /* 0x000fea0003800000 */
.L_x_201:
        /* <DEDUP_REMOVED lines=9> */
.L_x_204:
[----:B------:R-:W-:Y:S05]  /*7a70*/  BSYNC B1 ;  /* 0x0000000000017941 */ /* 0x000fea0003800000 */
.L_x_203:
        /* <DEDUP_REMOVED lines=9> */
.L_x_206:
[----:B------:R-:W-:Y:S05]  /*7b10*/  BSYNC B1 ;  /* 0x0000000000017941 */ /* 0x000fea0003800000 */
.L_x_205:
        /* <DEDUP_REMOVED lines=9> */
.L_x_208:
[----:B------:R-:W-:Y:S05]  /*7bb0*/  BSYNC B1 ;  /* 0x0000000000017941 */ /* 0x000fea0003800000 */
.L_x_207:
        /* <DEDUP_REMOVED lines=9> */
.L_x_210:
[----:B------:R-:W-:Y:S05]  /*7c50*/  BSYNC B1 ;  /* 0x0000000000017941 */ /* 0x000fea0003800000 */
.L_x_209:
        /* <DEDUP_REMOVED lines=9> */
.L_x_212:
[----:B------:R-:W-:Y:S05]  /*7cf0*/  BSYNC B1 ;  /* 0x0000000000017941 */ /* 0x000fea0003800000 */
.L_x_211:
        /* <DEDUP_REMOVED lines=9> */
.L_x_214:
[----:B------:R-:W-:Y:S05]  /*7d90*/  BSYNC B1 ;  /* 0x0000000000017941 */ /* 0x000fea0003800000 */
.L_x_213:
        /* <DEDUP_REMOVED lines=9> */
.L_x_216:
[----:B------:R-:W-:Y:S05]  /*7e30*/  BSYNC B1 ;  /* 0x0000000000017941 */ /* 0x000fea0003800000 */
.L_x_215:
        /* <DEDUP_REMOVED lines=10> */
.L_x_218:
[----:B------:R-:W-:Y:S05]  /*7ee0*/  BSYNC B1 ;  /* 0x0000000000017941 */ /* 0x000fea0003800000 */
.L_x_217:
        /* <DEDUP_REMOVED lines=10> */
.L_x_220:
[----:B------:R-:W-:Y:S05]  /*7f90*/  BSYNC B1 ;  /* 0x0000000000017941 */ /* 0x000fea0003800000 */
.L_x_219:
        /* <DEDUP_REMOVED lines=9> */
.L_x_222:
[----:B------:R-:W-:Y:S05]  /*8030*/  BSYNC B1 ;  /* 0x0000000000017941 */ /* 0x000fea0003800000 */
.L_x_221:
        /* <DEDUP_REMOVED lines=9> */
.L_x_224:
[----:B------:R-:W-:Y:S05]  /*80d0*/  BSYNC B1 ;  /* 0x0000000000017941 */ /* 0x000fea0003800000 */
.L_x_223:
        /* <DEDUP_REMOVED lines=10> */
.L_x_226:
[----:B------:R-:W-:Y:S05]  /*8180*/  BSYNC B1 ;  /* 0x0000000000017941 */ /* 0x000fea0003800000 */
.L_x_225:
        /* <DEDUP_REMOVED lines=10> */
.L_x_228:
[----:B------:R-:W-:Y:S05]  /*8230*/  BSYNC B1 ;  /* 0x0000000000017941 */ /* 0x000fea0003800000 */
.L_x_227:
        /* <DEDUP_REMOVED lines=9> */
.L_x_230:
[----:B------:R-:W-:Y:S05]  /*82d0*/  BSYNC B1 ;  /* 0x0000000000017941 */ /* 0x000fea0003800000 */
.L_x_229:
        /* <DEDUP_REMOVED lines=9> */
.L_x_232:
[----:B------:R-:W-:Y:S05]  /*8370*/  BSYNC B1 ;  /* 0x0000000000017941 */ /* 0x000fea0003800000 */
.L_x_231:
        /* <DEDUP_REMOVED lines=9> */
.L_x_234:
[----:B------:R-:W-:Y:S05]  /*8410*/  BSYNC B1 ;  /* 0x0000000000017941 */ /* 0x000fea0003800000 */
.L_x_233:
        /* <DEDUP_REMOVED lines=9> */
.L_x_236:
[----:B------:R-:W-:Y:S05]  /*84b0*/  BSYNC B1 ;  /* 0x0000000000017941 */ /* 0x000fea0003800000 */
.L_x_235:
        /* <DEDUP_REMOVED lines=9> */
.L_x_238:
[----:B------:R-:W-:Y:S05]  /*8550*/  BSYNC B1 ;  /* 0x0000000000017941 */ /* 0x000fea0003800000 */
.L_x_237:
        /* <DEDUP_REMOVED lines=9> */
.L_x_240:
[----:B------:R-:W-:Y:S05]  /*85f0*/  BSYNC B1 ;  /* 0x0000000000017941 */ /* 0x000fea0003800000 */
.L_x_239:
        /* <DEDUP_REMOVED lines=9> */
.L_x_242:
[----:B------:R-:W-:Y:S05]  /*8690*/  BSYNC B1 ;  /* 0x0000000000017941 */ /* 0x000fea0003800000 */
.L_x_241:
        /* <DEDUP_REMOVED lines=9> */
.L_x_244:
[----:B------:R-:W-:Y:S05]  /*8730*/  BSYNC B1 ;  /* 0x0000000000017941 */ /* 0x000fea0003800000 */
.L_x_243:
        /* <DEDUP_REMOVED lines=9> */
.L_x_246:
[----:B------:R-:W-:Y:S05]  /*87d0*/  BSYNC B1 ;  /* 0x0000000000017941 */ /* 0x000fea0003800000 */
.L_x_245:
        /* <DEDUP_REMOVED lines=9> */
.L_x_248:
[----:B------:R-:W-:Y:S05]  /*8870*/  BSYNC B1 ;  /* 0x0000000000017941 */ /* 0x000fea0003800000 */
.L_x_247:
        /* <DEDUP_REMOVED lines=10> */
.L_x_250:
[----:B------:R-:W-:Y:S05]  /*8920*/  BSYNC B1 ;  /* 0x0000000000017941 */ /* 0x000fea0003800000 */
.L_x_249:
        /* <DEDUP_REMOVED lines=10> */
.L_x_252:
[----:B------:R-:W-:Y:S05]  /*89d0*/  BSYNC B1 ;  /* 0x0000000000017941 */ /* 0x000fea0003800000 */
.L_x_251:
        /* <DEDUP_REMOVED lines=9> */
.L_x_254:
[----:B------:R-:W-:Y:S05]  /*8a70*/  BSYNC B1 ;  /* 0x0000000000017941 */ /* 0x000fea0003800000 */
.L_x_253:
        /* <DEDUP_REMOVED lines=9> */
.L_x_256:
[----:B------:R-:W-:Y:S05]  /*8b10*/  BSYNC B1 ;  /* 0x0000000000017941 */ /* 0x000fea0003800000 */
.L_x_255:
        /* <DEDUP_REMOVED lines=10> */
.L_x_258:
[----:B------:R-:W-:Y:S05]  /*8bc0*/  BSYNC B1 ;  /* 0x0000000000017941 */ /* 0x000fea0003800000 */
.L_x_257:
        /* <DEDUP_REMOVED lines=10> */
.L_x_260:
[----:B------:R-:W-:Y:S05]  /*8c70*/  BSYNC B1 ;  /* 0x0000000000017941 */ /* 0x000fea0003800000 */
.L_x_259:
        /* <DEDUP_REMOVED lines=9> */
.L_x_262:
[----:B------:R-:W-:Y:S05]  /*8d10*/  BSYNC B1 ;  /* 0x0000000000017941 */ /* 0x000fea0003800000 */
.L_x_261:
        /* <DEDUP_REMOVED lines=9> */
.L_x_264:
[----:B------:R-:W-:Y:S05]  /*8db0*/  BSYNC B1 ;  /* 0x0000000000017941 */ /* 0x000fea0003800000 */
.L_x_263:
        /* <DEDUP_REMOVED lines=9> */
.L_x_266:
[----:B------:R-:W-:Y:S05]  /*8e50*/  BSYNC B1 ;  /* 0x0000000000017941 */ /* 0x000fea0003800000 */
.L_x_265:
        /* <DEDUP_REMOVED lines=9> */
.L_x_268:
[----:B------:R-:W-:Y:S05]  /*8ef0*/  BSYNC B1 ;  /* 0x0000000000017941 */ /* 0x000fea0003800000 */
.L_x_267:
        /* <DEDUP_REMOVED lines=9> */
.L_x_270:
[----:B------:R-:W-:Y:S05]  /*8f90*/  BSYNC B1 ;  /* 0x0000000000017941 */ /* 0x000fea0003800000 */
.L_x_269:
        /* <DEDUP_REMOVED lines=9> */
.L_x_272:
[----:B------:R-:W-:Y:S05]  /*9030*/  BSYNC B1 ;  /* 0x0000000000017941 */ /* 0x000fea0003800000 */
.L_x_271:
        /* <DEDUP_REMOVED lines=9> */
.L_x_274:
[----:B------:R-:W-:Y:S05]  /*90d0*/  BSYNC B1 ;  /* 0x0000000000017941 */ /* 0x000fea0003800000 */
.L_x_273:
        /* <DEDUP_REMOVED lines=9> */
.L_x_276:
[----:B------:R-:W-:Y:S05]  /*9170*/  BSYNC B1 ;  /* 0x0000000000017941 */ /* 0x000fea0003800000 */
.L_x_275:
        /* <DEDUP_REMOVED lines=9> */
.L_x_278:
[----:B------:R-:W-:Y:S05]  /*9210*/  BSYNC B1 ;  /* 0x0000000000017941 */ /* 0x000fea0003800000 */
.L_x_277:
        /* <DEDUP_REMOVED lines=9> */
.L_x_280:
[----:B------:R-:W-:Y:S05]  /*92b0*/  BSYNC B1 ;  /* 0x0000000000017941 */ /* 0x000fea0003800000 */
.L_x_279:
        /* <DEDUP_REMOVED lines=10> */
.L_x_282:
[----:B------:R-:W-:Y:S05]  /*9360*/  BSYNC B1 ;  /* 0x0000000000017941 */ /* 0x000fea0003800000 */
.L_x_281:
        /* <DEDUP_REMOVED lines=10> */
.L_x_284:
[----:B------:R-:W-:Y:S05]  /*9410*/  BSYNC B1 ;  /* 0x0000000000017941 */ /* 0x000fea0003800000 */
.L_x_283:
        /* <DEDUP_REMOVED lines=9> */
.L_x_286:
[----:B------:R-:W-:Y:S05]  /*94b0*/  BSYNC B1 ;  /* 0x0000000000017941 */ /* 0x000fea0003800000 */
.L_x_285:
        /* <DEDUP_REMOVED lines=9> */
.L_x_288:
[----:B------:R-:W-:Y:S05]  /*9550*/  BSYNC B1 ;  /* 0x0000000000017941 */ /* 0x000fea0003800000 */
.L_x_287:
        /* <DEDUP_REMOVED lines=10> */
.L_x_290:
[----:B------:R-:W-:Y:S05]  /*9600*/  BSYNC B1 ;  /* 0x0000000000017941 */ /* 0x000fea0003800000 */
.L_x_289:
        /* <DEDUP_REMOVED lines=10> */
.L_x_292:
[----:B------:R-:W-:Y:S05]  /*96b0*/  BSYNC B1 ;  /* 0x0000000000017941 */ /* 0x000fea0003800000 */
.L_x_291:
        /* <DEDUP_REMOVED lines=9> */
.L_x_294:
[----:B------:R-:W-:Y:S05]  /*9750*/  BSYNC B1 ;  /* 0x0000000000017941 */ /* 0x000fea0003800000 */
.L_x_293:
        /* <DEDUP_REMOVED lines=9> */
.L_x_296:
[----:B------:R-:W-:Y:S05]  /*97f0*/  BSYNC B1 ;  /* 0x0000000000017941 */ /* 0x000fea0003800000 */
.L_x_295:
        /* <DEDUP_REMOVED lines=9> */
.L_x_298:
[----:B------:R-:W-:Y:S05]  /*9890*/  BSYNC B1 ;  /* 0x0000000000017941 */ /* 0x000fea0003800000 */
.L_x_297:
        /* <DEDUP_REMOVED lines=9> */
.L_x_300:
[----:B------:R-:W-:Y:S05]  /*9930*/  BSYNC B1 ;  /* 0x0000000000017941 */ /* 0x000fea0003800000 */
.L_x_299:
        /* <DEDUP_REMOVED lines=9> */
.L_x_302:
[----:B------:R-:W-:Y:S05]  /*99d0*/  BSYNC B1 ;  /* 0x0000000000017941 */ /* 0x000fea0003800000 */
.L_x_301:
        /* <DEDUP_REMOVED lines=9> */
.L_x_304:
[----:B------:R-:W-:Y:S05]  /*9a70*/  BSYNC B1 ;  /* 0x0000000000017941 */ /* 0x000fea0003800000 */
.L_x_303:
        /* <DEDUP_REMOVED lines=9> */
.L_x_306:
[----:B------:R-:W-:Y:S05]  /*9b10*/  BSYNC B1 ;  /* 0x0000000000017941 */ /* 0x000fea0003800000 */
.L_x_305:
        /* <DEDUP_REMOVED lines=9> */
.L_x_308:
[----:B------:R-:W-:Y:S05]  /*9bb0*/  BSYNC B1 ;  /* 0x0000000000017941 */ /* 0x000fea0003800000 */
.L_x_307:
        /* <DEDUP_REMOVED lines=9> */
.L_x_310:
[----:B------:R-:W-:Y:S05]  /*9c50*/  BSYNC B1 ;  /* 0x0000000000017941 */ /* 0x000fea0003800000 */
.L_x_309:
        /* <DEDUP_REMOVED lines=9> */
.L_x_312:
[----:B------:R-:W-:Y:S05]  /*9cf0*/  BSYNC B1 ;  /* 0x0000000000017941 */ /* 0x000fea0003800000 */
.L_x_311:
        /* <DEDUP_REMOVED lines=10> */
.L_x_314:
[----:B------:R-:W-:Y:S05]  /*9da0*/  BSYNC B1 ;  /* 0x0000000000017941 */ /* 0x000fea0003800000 */
.L_x_313:
        /* <DEDUP_REMOVED lines=10> */
.L_x_316:
[----:B------:R-:W-:Y:S05]  /*9e50*/  BSYNC B1 ;  /* 0x0000000000017941 */ /* 0x000fea0003800000 */
.L_x_315:
        /* <DEDUP_REMOVED lines=9> */
.L_x_318:
[----:B------:R-:W-:Y:S05]  /*9ef0*/  BSYNC B1 ;  /* 0x0000000000017941 */ /* 0x000fea0003800000 */
.L_x_317:
        /* <DEDUP_REMOVED lines=9> */
.L_x_320:
[----:B------:R-:W-:Y:S05]  /*9f90*/  BSYNC B1 ;  /* 0x0000000000017941 */ /* 0x000fea0003800000 */
.L_x_319:
        /* <DEDUP_REMOVED lines=10> */
.L_x_322:
[----:B------:R-:W-:Y:S05]  /*a040*/  BSYNC B1 ;  /* 0x0000000000017941 */ /* 0x000fea0003800000 */
.L_x_321:
        /* <DEDUP_REMOVED lines=10> */
.L_x_324:
[----:B------:R-:W-:Y:S05]  /*a0f0*/  BSYNC B1 ;  /* 0x0000000000017941 */ /* 0x000fea0003800000 */
.L_x_323:
        /* <DEDUP_REMOVED lines=9> */
.L_x_326:
[----:B------:R-:W-:Y:S05]  /*a190*/  BSYNC B1 ;  /* 0x0000000000017941 */ /* 0x000fea0003800000 */
.L_x_325:
        /* <DEDUP_REMOVED lines=9> */
.L_x_328:
[----:B------:R-:W-:Y:S05]  /*a230*/  BSYNC B1 ;  /* 0x0000000000017941 */ /* 0x000fea0003800000 */
.L_x_327:
        /* <DEDUP_REMOVED lines=9> */
.L_x_330:
[----:B------:R-:W-:Y:S05]  /*a2d0*/  BSYNC B1 ;  /* 0x0000000000017941 */ /* 0x000fea0003800000 */
.L_x_329:
        /* <DEDUP_REMOVED lines=9> */
.L_x_332:
[----:B------:R-:W-:Y:S05]  /*a370*/  BSYNC B1 ;  /* 0x0000000000017941 */ /* 0x000fea0003800000 */
.L_x_331:
        /* <DEDUP_REMOVED lines=9> */
.L_x_334:
[----:B------:R-:W-:Y:S05]  /*a410*/  BSYNC B1 ;  /* 0x0000000000017941 */ /* 0x000fea0003800000 */
.L_x_333:
        /* <DEDUP_REMOVED lines=9> */
.L_x_336:
[----:B------:R-:W-:Y:S05]  /*a4b0*/  BSYNC B1 ;  /* 0x0000000000017941 */ /* 0x000fea0003800000 */
.L_x_335:
        /* <DEDUP_REMOVED lines=9> */
.L_x_338:
[----:B------:R-:W-:Y:S05]  /*a550*/  BSYNC B1 ;  /* 0x0000000000017941 */ /* 0x000fea0003800000 */
.L_x_337:
        /* <DEDUP_REMOVED lines=9> */
.L_x_340:
[----:B------:R-:W-:Y:S05]  /*a5f0*/  BSYNC B1 ;  /* 0x0000000000017941 */ /* 0x000fea0003800000 */
.L_x_339:
        /* <DEDUP_REMOVED lines=9> */
.L_x_342:
[----:B------:R-:W-:Y:S05]  /*a690*/  BSYNC B1 ;  /* 0x0000000000017941 */ /* 0x000fea0003800000 */
.L_x_341:
        /* <DEDUP_REMOVED lines=9> */
.L_x_344:
[----:B------:R-:W-:Y:S05]  /*a730*/  BSYNC B1 ;  /* 0x0000000000017941 */ /* 0x000fea0003800000 */
.L_x_343:
        /* <DEDUP_REMOVED lines=10> */
.L_x_346:
[----:B------:R-:W-:Y:S05]  /*a7e0*/  BSYNC B1 ;  /* 0x0000000000017941 */ /* 0x000fea0003800000 */
.L_x_345:
        /* <DEDUP_REMOVED lines=10> */
.L_x_348:
[----:B------:R-:W-:Y:S05]  /*a890*/  BSYNC B1 ;  /* 0x0000000000017941 */ /* 0x000fea0003800000 */
.L_x_347:
        /* <DEDUP_REMOVED lines=9> */
.L_x_350:
[----:B------:R-:W-:Y:S05]  /*a930*/  BSYNC B1 ;  /* 0x0000000000017941 */ /* 0x000fea0003800000 */
.L_x_349:
        /* <DEDUP_REMOVED lines=9> */
.L_x_352:
[----:B------:R-:W-:Y:S05]  /*a9d0*/  BSYNC B1 ;  /* 0x0000000000017941 */ /* 0x000fea0003800000 */
.L_x_351:
        /* <DEDUP_REMOVED lines=10> */
.L_x_354:
[----:B------:R-:W-:Y:S05]  /*aa80*/  BSYNC B1 ;  /* 0x0000000000017941 */ /* 0x000fea0003800000 */
.L_x_353:
        /* <DEDUP_REMOVED lines=10> */
.L_x_356:
[----:B------:R-:W-:Y:S05]  /*ab30*/  BSYNC B1 ;  /* 0x0000000000017941 */ /* 0x000fea0003800000 */
.L_x_355:
        /* <DEDUP_REMOVED lines=9> */
.L_x_358:
[----:B------:R-:W-:Y:S05]  /*abd0*/  BSYNC B1 ;  /* 0x0000000000017941 */ /* 0x000fea0003800000 */
.L_x_357:
        /* <DEDUP_REMOVED lines=9> */
.L_x_360:
[----:B------:R-:W-:Y:S05]  /*ac70*/  BSYNC B1 ;  /* 0x0000000000017941 */ /* 0x000fea0003800000 */
.L_x_359:
        /* <DEDUP_REMOVED lines=9> */
.L_x_362:
[----:B------:R-:W-:Y:S05]  /*ad10*/  BSYNC B1 ;  /* 0x0000000000017941 */ /* 0x000fea0003800000 */
.L_x_361:
        /* <DEDUP_REMOVED lines=9> */
.L_x_364:
[----:B------:R-:W-:Y:S05]  /*adb0*/  BSYNC B1 ;  /* 0x0000000000017941 */ /* 0x000fea0003800000 */
.L_x_363:
        /* <DEDUP_REMOVED lines=9> */
.L_x_366:
[----:B------:R-:W-:Y:S05]  /*ae50*/  BSYNC B1 ;  /* 0x0000000000017941 */ /* 0x000fea0003800000 */
.L_x_365:
        /* <DEDUP_REMOVED lines=9> */
.L_x_368:
[----:B------:R-:W-:Y:S05]  /*aef0*/  BSYNC B1 ;  /* 0x0000000000017941 */ /* 0x000fea0003800000 */
.L_x_367:
        /* <DEDUP_REMOVED lines=9> */
.L_x_370:
[----:B------:R-:W-:Y:S05]  /*af90*/  BSYNC B1 ;  /* 0x0000000000017941 */ /* 0x000fea0003800000 */
.L_x_369:
        /* <DEDUP_REMOVED lines=9> */
.L_x_372:
[----:B------:R-:W-:Y:S05]  /*b030*/  BSYNC B1 ;  /* 0x0000000000017941 */ /* 0x000fea0003800000 */
.L_x_371:
        /* <DEDUP_REMOVED lines=9> */
.L_x_374:
[----:B------:R-:W-:Y:S05]  /*b0d0*/  BSYNC B1 ;  /* 0x0000000000017941 */ /* 0x000fea0003800000 */
.L_x_373:
        /* <DEDUP_REMOVED lines=9> */
.L_x_376:
[----:B------:R-:W-:Y:S05]  /*b170*/  BSYNC B1 ;  /* 0x0000000000017941 */ /* 0x000fea0003800000 */
.L_x_375:
[----:B------:R-:W-:Y:S05]  /*b180*/  @!P0 BRA `(.L_x_377) ;  /* 0x0000003000088947 */ /* 0x000fea0003800000 */
[----:B-----5:R-:W-:-:S04]  /*b190*/  IMAD.U32 R12, R12, 0x10000, RZ ;  /* 0x000100000c0c7824 */ /* 0x020fc800078e00ff */
[----:B------:R-:W-:-:S04]  /*b1a0*/  FMUL R12, R12, R23 ;  /* 0x000000170c0c7220 */ /* 0x000fc80000400000 */
[----:B------:R-:W-:-:S05]  /*b1b0*/  FFMA R12, R31, R200, R12 ;  /* 0x000000c81f0c7223 */ /* 0x000fca000000000c */
[----:B------:R-:W-:-:S05]  /*b1c0*/  F2FP.BF16.F32.PACK_AB R12, RZ, R12 ;  /* 0x0000000cff0c723e */ /* 0x000fca00000010ff */
[----:B------:R0:W-:Y:S01]  /*b1d0*/  STG.E.U16 desc[UR54][R6.64+0x152], R12 ;  /* 0x0001520c06007986 */ /* 0x0001e2000c101536 */
[----:B------:R-:W-:Y:S05]  /*b1e0*/  BRA `(.L_x_377) ;  /* 0x0000002c00f07947 */ /* 0x000fea0003800000 */
.L_x_30:
[----:B------:R-:W-:Y:S01]  /*b1f0*/  ULDC.64 UR4, c[0x0][0x5c0] ;  /* 0x0001700000047ab9 */ /* 0x000fe20000000a00 */
[-C--:B------:R-:W-:Y:S01]  /*b200*/  FMUL R192, R192, R200.reuse ;  /* 0x000000c8c0c07220 */ /* 0x080fe20000400000 */
[----:B------:R-:W-:Y:S01]  /*b210*/  LEA R6, P2, R20, UR4, 0x1 ;  /* 0x0000000414067c11 */ /* 0x000fe2000f8408ff */
[----:B------:R-:W-:Y:S01]  /*b220*/  IMAD.SHL.U32 R11, R210, 0x10, RZ ;  /* 0x00000010d20b7824 */ /* 0x000fe200078e00ff */
[----:B------:R-:W-:Y:S01]  /*b230*/  ISETP.GT.AND P3, PT, R4, 0x1, PT ;  /* 0x000000010400780c */ /* 0x000fe20003f64270 */
[----:B------:R-:W-:Y:S01]  /*b240*/  FMUL R193, R193, R200 ;  /* 0x000000c8c1c17220 */ /* 0x000fe20000400000 */
[----:B------:R-:W-:Y:S01]  /*b250*/  F2FP.BF16.F32.PACK_AB R192, RZ, R192 ;  /* 0x000000c0ffc0723e */ /* 0x000fe200000010ff */
[-C--:B------:R-:W-:Y:S01]  /*b260*/  FMUL R195, R195, R200.reuse ;  /* 0x000000c8c3c37220 */ /* 0x080fe20000400000 */
[----:B------:R-:W-:Y:S01]  /*b270*/  LEA.HI.X R7, R20, UR5, R19, 0x1, P2 ;  /* 0x0000000514077c11 */ /* 0x000fe200090f0c13 */
[-C--:B------:R-:W-:Y:S01]  /*b280*/  FMUL R194, R194, R200.reuse ;  /* 0x000000c8c2c27220 */ /* 0x080fe20000400000 */
[----:B------:R-:W-:Y:S01]  /*b290*/  ISETP.GT.AND P2, PT, R3, RZ, P3 ;  /* 0x000000ff0300720c */ /* 0x000fe20001f44270 */
[-C--:B------:R-:W-:Y:S01]  /*b2a0*/  FMUL R197, R197, R200.reuse ;  /* 0x000000c8c5c57220 */ /* 0x080fe20000400000 */
[----:B------:R-:W-:Y:S01]  /*b2b0*/  SHF.L.U64.HI R5, R210, 0x4, R211 ;  /* 0x00000004d2057819 */ /* 0x000fe200000102d3 */
[----:B------:R-:W-:Y:S01]  /*b2c0*/  @P1 STG.E.U16 desc[UR54][R6.64], R192 ;  /* 0x000000c006001986 */ /* 0x000fe2000c101536 */
[----:B------:R-:W-:Y:S01]  /*b2d0*/  ISETP.GT.AND P1, PT, R3, 0x8, P3 ;  /* 0x000000080300780c */ /* 0x000fe20001f24270 */
[----:B------:R-:W-:Y:S01]  /*b2e0*/  FMUL R196, R196, R200 ;  /* 0x000000c8c4c47220 */ /* 0x000fe20000400000 */
[----:B------:R-:W-:Y:S01]  /*b2f0*/  IADD3 R8, P4, R11, R6, RZ ;  /* 0x000000060b087210 */ /* 0x000fe20007f9e0ff */
[-C--:B------:R-:W-:Y:S01]  /*b300*/  FMUL R199, R199, R200.reuse ;  /* 0x000000c8c7c77220 */ /* 0x080fe20000400000 */
[----:B------:R-:W-:Y:S01]  /*b310*/  ISETP.GT.AND P5, PT, R3, 0x8, P0 ;  /* 0x000000080300780c */ /* 0x000fe200007a4270 */
[-C--:B------:R-:W-:Y:S01]  /*b320*/  FMUL R198, R198, R200.reuse ;  /* 0x000000c8c6c67220 */ /* 0x080fe20000400000 */
[----:B------:R-:W-:Y:S01]  /*b330*/  F2FP.BF16.F32.PACK_AB R193, RZ, R193 ;  /* 0x000000c1ffc1723e */ /* 0x000fe200000010ff */
[----:B------:R-:W-:Y:S01]  /*b340*/  IMAD.X R9, R5, 0x1, R7, P4 ;  /* 0x0000000105097824 */ /* 0x000fe200020e0607 */
[----:B------:R-:W-:Y:S01]  /*b350*/  F2FP.BF16.F32.PACK_AB R195, RZ, R195 ;  /* 0x000000c3ffc3723e */ /* 0x000fe200000010ff */
[----:B------:R-:W-:Y:S01]  /*b360*/  FMUL R184, R184, R200 ;  /* 0x000000c8b8b87220 */ /* 0x000fe20000400000 */
[----:B------:R-:W-:Y:S01]  /*b370*/  F2FP.BF16.F32.PACK_AB R194, RZ, R194 ;  /* 0x000000c2ffc2723e */ /* 0x000fe200000010ff */
[----:B------:R-:W-:Y:S01]  /*b380*/  @P2 STG.E.U16 desc[UR54][R6.64+0x2], R193 ;  /* 0x000002c106002986 */ /* 0x000fe2000c101536 */
[C---:B------:R-:W-:Y:S01]  /*b390*/  ISETP.GT.AND P2, PT, R4.reuse, 0x8, PT ;  /* 0x000000080400780c */ /* 0x040fe20003f44270 */
[----:B------:R-:W-:Y:S01]  /*b3a0*/  FMUL R185, R185, R200 ;  /* 0x000000c8b9b97220 */ /* 0x000fe20000400000 */
[----:B------:R-:W-:Y:S01]  /*b3b0*/  F2FP.BF16.F32.PACK_AB R197, RZ, R197 ;  /* 0x000000c5ffc5723e */ /* 0x000fe200000010ff */
[----:B------:R-:W-:Y:S01]  /*b3c0*/  @P1 STG.E.U16 desc[UR54][R8.64+0x2], R195 ;  /* 0x000002c308001986 */ /* 0x000fe2000c101536 */
[----:B------:R-:W-:Y:S01]  /*b3d0*/  ISETP.GT.AND P1, PT, R4, 0x9, PT ;  /* 0x000000090400780c */ /* 0x000fe20003f24270 */
[----:B------:R-:W-:Y:S01]  /*b3e0*/  IMAD R211, R211, 0xf0, RZ ;  /* 0x000000f0d3d37824 */ /* 0x000fe200078e02ff */
[----:B------:R-:W-:Y:S01]  /*b3f0*/  F2FP.BF16.F32.PACK_AB R196, RZ, R196 ;  /* 0x000000c4ffc4723e */ /* 0x000fe200000010ff */
[----:B------:R-:W-:Y:S01]  /*b400*/  @P5 STG.E.U16 desc[UR54][R8.64], R194 ;  /* 0x000000c208005986 */ /* 0x000fe2000c101536 */
[C---:B------:R-:W-:Y:S01]  /*b410*/  ISETP.GT.AND P4, PT, R3.reuse, RZ, P1 ;  /* 0x000000ff0300720c */ /* 0x040fe20000f84270 */
[----:B------:R-:W-:Y:S01]  /*b420*/  IMAD.WIDE.U32 R14, R210, 0xf0, R8 ;  /* 0x000000f0d20e7825 */ /* 0x000fe200078e0008 */
[----:B------:R-:W-:-:S03]  /*b430*/  ISETP.GT.AND P5, PT, R3, RZ, P2 ;  /* 0x000000ff0300720c */ /* 0x000fc600017a4270 */
[----:B------:R-:W-:Y:S01]  /*b440*/  FMUL R186, R186, R200 ;  /* 0x000000c8baba7220 */ /* 0x000fe20000400000 */
[----:B------:R-:W-:Y:S01]  /*b450*/  F2FP.BF16.F32.PACK_AB R199, RZ, R199 ;  /* 0x000000c7ffc7723e */ /* 0x000fe200000010ff */
[----:B------:R-:W-:Y:S01]  /*b460*/  IMAD.IADD R15, R211, 0x1, R15 ;  /* 0x00000001d30f7824 */ /* 0x000fe200078e020f */
[----:B------:R-:W-:Y:S01]  /*b470*/  F2FP.BF16.F32.PACK_AB R198, RZ, R198 ;  /* 0x000000c6ffc6723e */ /* 0x000fe200000010ff */
[----:B------:R-:W-:Y:S01]  /*b480*/  FMUL R187, R187, R200 ;  /* 0x000000c8bbbb7220 */ /* 0x000fe20000400000 */
[----:B------:R-:W-:Y:S01]  /*b490*/  F2FP.BF16.F32.PACK_AB R184, RZ, R184 ;  /* 0x000000b8ffb8723e */ /* 0x000fe200000010ff */
[-C--:B------:R-:W-:Y:S01]  /*b4a0*/  FMUL R188, R188, R200.reuse ;  /* 0x000000c8bcbc7220 */ /* 0x080fe20000400000 */
[----:B------:R-:W-:Y:S01]  /*b4b0*/  F2FP.BF16.F32.PACK_AB R185, RZ, R185 ;  /* 0x000000b9ffb9723e */ /* 0x000fe200000010ff */
[----:B------:R-:W-:Y:S01]  /*b4c0*/  FMUL R189, R189, R200 ;  /* 0x000000c8bdbd7220 */ /* 0x000fe20000400000 */
[----:B------:R-:W-:Y:S01]  /*b4d0*/  F2FP.BF16.F32.PACK_AB R186, RZ, R186 ;  /* 0x000000baffba723e */ /* 0x000fe200000010ff */
[----:B------:R-:W-:Y:S01]  /*b4e0*/  @P4 STG.E.U16 desc[UR54][R6.64+0x12], R197 ;  /* 0x000012c506004986 */ /* 0x000fe2000c101536 */
[C---:B------:R-:W-:Y:S01]  /*b4f0*/  ISETP.GT.AND P4, PT, R3.reuse, 0x8, P1 ;  /* 0x000000080300780c */ /* 0x040fe20000f84270 */
[-C--:B------:R-:W-:Y:S01]  /*b500*/  FMUL R190, R190, R200.reuse ;  /* 0x000000c8bebe7220 */ /* 0x080fe20000400000 */
[----:B------:R-:W-:Y:S01]  /*b510*/  F2FP.BF16.F32.PACK_AB R187, RZ, R187 ;  /* 0x000000bbffbb723e */ /* 0x000fe200000010ff */
[----:B------:R-:W-:Y:S01]  /*b520*/  @P5 STG.E.U16 desc[UR54][R6.64+0x10], R196 ;  /* 0x000010c406005986 */ /* 0x000fe2000c101536 */
[----:B------:R-:W-:Y:S01]  /*b530*/  ISETP.GT.AND P5, PT, R3, 0x8, P2 ;  /* 0x000000080300780c */ /* 0x000fe200017a4270 */
[----:B------:R-:W-:Y:S01]  /*b540*/  FMUL R191, R191, R200 ;  /* 0x000000c8bfbf7220 */ /* 0x000fe20000400000 */
[----:B------:R-:W-:Y:S01]  /*b550*/  F2FP.BF16.F32.PACK_AB R188, RZ, R188 ;  /* 0x000000bcffbc723e */ /* 0x000fe200000010ff */
[-C--:B------:R-:W-:Y:S01]  /*b560*/  FMUL R177, R177, R200.reuse ;  /* 0x000000c8b1b17220 */ /* 0x080fe20000400000 */
[----:B------:R-:W-:Y:S01]  /*b570*/  F2FP.BF16.F32.PACK_AB R189, RZ, R189 ;  /* 0x000000bdffbd723e */ /* 0x000fe200000010ff */
[----:B------:R-:W-:Y:S01]  /*b580*/  FMUL R176, R176, R200 ;  /* 0x000000c8b0b07220 */ /* 0x000fe20000400000 */
[----:B------:R-:W-:Y:S01]  /*b590*/  F2FP.BF16.F32.PACK_AB R190, RZ, R190 ;  /* 0x000000beffbe723e */ /* 0x000fe200000010ff */
[-C--:B------:R-:W-:Y:S01]  /*b5a0*/  FMUL R178, R178, R200.reuse ;  /* 0x000000c8b2b27220 */ /* 0x080fe20000400000 */
[----:B------:R-:W-:Y:S01]  /*b5b0*/  F2FP.BF16.F32.PACK_AB R191, RZ, R191 ;  /* 0x000000bfffbf723e */ /* 0x000fe200000010ff */
[----:B------:R-:W-:Y:S01]  /*b5c0*/  @P4 STG.E.U16 desc[UR54][R8.64+0x12], R199 ;  /* 0x000012c708004986 */ /* 0x000fe2000c101536 */
[----:B------:R-:W-:Y:S01]  /*b5d0*/  ISETP.GT.AND P4, PT, R3, 0x80, P0 ;  /* 0x000000800300780c */ /* 0x000fe20000784270 */
[-C--:B------:R-:W-:Y:S01]  /*b5e0*/  FMUL R179, R179, R200.reuse ;  /* 0x000000c8b3b37220 */ /* 0x080fe20000400000 */
[C---:B------:R-:W-:Y:S01]  /*b5f0*/  ISETP.GT.AND P0, PT, R3.reuse, 0x88, P0 ;  /* 0x000000880300780c */ /* 0x040fe20000704270 */
[----:B------:R-:W-:Y:S01]  /*b600*/  @P5 STG.E.U16 desc[UR54][R8.64+0x10], R198 ;  /* 0x000010c608005986 */ /* 0x000fe2000c101536 */
[C---:B------:R-:W-:Y:S01]  /*b610*/  ISETP.GT.AND P5, PT, R3.reuse, 0x80, P3 ;  /* 0x000000800300780c */ /* 0x040fe20001fa4270 */
[-C--:B------:R-:W-:Y:S01]  /*b620*/  FMUL R180, R180, R200.reuse ;  /* 0x000000c8b4b47220 */ /* 0x080fe20000400000 */
[----:B------:R-:W-:Y:S01]  /*b630*/  ISETP.GT.AND P3, PT, R3, 0x88, P3 ;  /* 0x000000880300780c */ /* 0x000fe20001f64270 */
[-C--:B------:R-:W-:Y:S01]  /*b640*/  FMUL R181, R181, R200.reuse ;  /* 0x000000c8b5b57220 */ /* 0x080fe20000400000 */
[----:B------:R-:W-:Y:S01]  /*b650*/  F2FP.BF16.F32.PACK_AB R177, RZ, R177 ;  /* 0x000000b1ffb1723e */ /* 0x000fe200000010ff */
[----:B------:R-:W-:Y:S01]  /*b660*/  FMUL R182, R182, R200 ;  /* 0x000000c8b6b67220 */ /* 0x000fe20000400000 */
[----:B------:R-:W-:Y:S01]  /*b670*/  F2FP.BF16.F32.PACK_AB R176, RZ, R176 ;  /* 0x000000b0ffb0723e */ /* 0x000fe200000010ff */
[----:B------:R-:W-:Y:S01]  /*b680*/  FMUL R183, R183, R200 ;  /* 0x000000c8b7b77220 */ /* 0x000fe20000400000 */
[----:B------:R-:W-:Y:S01]  /*b690*/  F2FP.BF16.F32.PACK_AB R178, RZ, R178 ;  /* 0x000000b2ffb2723e */ /* 0x000fe200000010ff */
[----:B------:R-:W-:Y:S01]  /*b6a0*/  @P4 STG.E.U16 desc[UR54][R14.64], R184 ;  /* 0x000000b80e004986 */ /* 0x000fe2000c101536 */
[----:B------:R-:W-:Y:S01]  /*b6b0*/  IADD3 R12, P4, R11, R14, RZ ;  /* 0x0000000e0b0c7210 */ /* 0x000fe20007f9e0ff */
[-C--:B------:R-:W-:Y:S01]  /*b6c0*/  FMUL R168, R168, R200.reuse ;  /* 0x000000c8a8a87220 */ /* 0x080fe20000400000 */
[----:B------:R-:W-:Y:S01]  /*b6d0*/  F2FP.BF16.F32.PACK_AB R179, RZ, R179 ;  /* 0x000000b3ffb3723e */ /* 0x000fe200000010ff */
[----:B------:R-:W-:Y:S01]  /*b6e0*/  @P5 STG.E.U16 desc[UR54][R14.64+0x2], R185 ;  /* 0x000002b90e005986 */ /* 0x000fe2000c101536 */
[----:B------:R-:W-:Y:S01]  /*b6f0*/  ISETP.GT.AND P5, PT, R3, 0x80, P2 ;  /* 0x000000800300780c */ /* 0x000fe200017a4270 */
[--C-:B------:R-:W-:Y:S01]  /*b700*/  IMAD.X R13, R5, 0x1, R15.reuse, P4 ;  /* 0x00000001050d7824 */ /* 0x100fe200020e060f */
[----:B------:R-:W-:Y:S01]  /*b710*/  ISETP.GT.AND P4, PT, R3, 0x80, P1 ;  /* 0x000000800300780c */ /* 0x000fe20000f84270 */
[-C--:B------:R-:W-:Y:S01]  /*b720*/  FMUL R169, R169, R200.reuse ;  /* 0x000000c8a9a97220 */ /* 0x080fe20000400000 */
[----:B------:R-:W-:Y:S01]  /*b730*/  ISETP.GT.AND P1, PT, R3, 0x88, P1 ;  /* 0x000000880300780c */ /* 0x000fe20000f24270 */
[-C--:B------:R-:W-:Y:S01]  /*b740*/  FMUL R170, R170, R200.reuse ;  /* 0x000000c8aaaa7220 */ /* 0x080fe20000400000 */
[----:B------:R-:W-:Y:S01]  /*b750*/  @P0 STG.E.U16 desc[UR54][R12.64], R186 ;  /* 0x000000ba0c000986 */ /* 0x000fe2000c101536 */
[----:B------:R-:W-:Y:S01]  /*b760*/  ISETP.GT.AND P0, PT, R4, 0x11, PT ;  /* 0x000000110400780c */ /* 0x000fe20003f04270 */
[----:B------:R-:W-:Y:S01]  /*b770*/  FMUL R171, R171, R200 ;  /* 0x000000c8abab7220 */ /* 0x000fe20000400000 */
[----:B------:R-:W-:Y:S01]  /*b780*/  F2FP.BF16.F32.PACK_AB R180, RZ, R180 ;  /* 0x000000b4ffb4723e */ /* 0x000fe200000010ff */
[----:B------:R-:W-:Y:S01]  /*b790*/  @P3 STG.E.U16 desc[UR54][R12.64+0x2], R187 ;  /* 0x000002bb0c003986 */ /* 0x000fe2000c101536 */
[----:B------:R-:W-:Y:S01]  /*b7a0*/  ISETP.GT.AND P3, PT, R3, 0x88, P2 ;  /* 0x000000880300780c */ /* 0x000fe20001764270 */
[-C--:B------:R-:W-:Y:S01]  /*b7b0*/  FMUL R172, R172, R200.reuse ;  /* 0x000000c8acac7220 */ /* 0x080fe20000400000 */
[----:B------:R-:W-:Y:S01]  /*b7c0*/  @P5 IMAD.MOV.U32 R20, RZ, RZ, R14 ;  /* 0x000000ffff145224 */ /* 0x000fe200078e000e */
[----:B------:R-:W-:Y:S01]  /*b7d0*/  ISETP.GT.AND P2, PT, R4, 0x10, PT ;  /* 0x000000100400780c */ /* 0x000fe20003f44270 */
[----:B------:R-:W-:Y:S01]  /*b7e0*/  @P5 IMAD.MOV.U32 R21, RZ, RZ, R15 ;  /* 0x000000ffff155224 */ /* 0x000fe200078e000f */
[----:B------:R-:W-:Y:S01]  /*b7f0*/  F2FP.BF16.F32.PACK_AB R181, RZ, R181 ;  /* 0x000000b5ffb5723e */ /* 0x000fe200000010ff */
[----:B------:R-:W-:Y:S01]  /*b800*/  FMUL R173, R173, R200 ;  /* 0x000000c8adad7220 */ /* 0x000fe20000400000 */
[----:B------:R-:W-:Y:S01]  /*b810*/  F2FP.BF16.F32.PACK_AB R182, RZ, R182 ;  /* 0x000000b6ffb6723e */ /* 0x000fe200000010ff */
[-C--:B------:R-:W-:Y:S01]  /*b820*/  FMUL R175, R175, R200.reuse ;  /* 0x000000c8afaf7220 */ /* 0x080fe20000400000 */
[----:B------:R-:W-:Y:S01]  /*b830*/  @P5 STG.E.U16 desc[UR54][R20.64+0x10], R188 ;  /* 0x000010bc14005986 */ /* 0x000fe2000c101536 */
[C---:B------:R-:W-:Y:S01]  /*b840*/  ISETP.GT.AND P5, PT, R3.reuse, RZ, P0 ;  /* 0x000000ff0300720c */ /* 0x040fe200007a4270 */
[-C--:B------:R-:W-:Y:S01]  /*b850*/  FMUL R174, R174, R200.reuse ;  /* 0x000000c8aeae7220 */ /* 0x080fe20000400000 */
[----:B------:R-:W-:Y:S01]  /*b860*/  F2FP.BF16.F32.PACK_AB R183, RZ, R183 ;  /* 0x000000b7ffb7723e */ /* 0x000fe200000010ff */
[----:B------:R-:W-:Y:S01]  /*b870*/  @P4 STG.E.U16 desc[UR54][R14.64+0x12], R189 ;  /* 0x000012bd0e004986 */ /* 0x000fe2000c101536 */
[C---:B------:R-:W-:Y:S01]  /*b880*/  ISETP.GT.AND P4, PT, R3.reuse, RZ, P2 ;  /* 0x000000ff0300720c */ /* 0x040fe20001784270 */
[----:B------:R-:W-:Y:S01]  /*b890*/  FMUL R160, R160, R200 ;  /* 0x000000c8a0a07220 */ /* 0x000fe20000400000 */
[----:B------:R-:W-:Y:S01]  /*b8a0*/  F2FP.BF16.F32.PACK_AB R168, RZ, R168 ;  /* 0x000000a8ffa8723e */ /* 0x000fe200000010ff */
[----:B------:R-:W-:Y:S01]  /*b8b0*/  @P3 STG.E.U16 desc[UR54][R12.64+0x10], R190 ;  /* 0x000010be0c003986 */ /* 0x000fe2000c101536 */
[----:B------:R-:W-:Y:S01]  /*b8c0*/  ISETP.GT.AND P3, PT, R3, 0x8, P2 ;  /* 0x000000080300780c */ /* 0x000fe20001764270 */
[-C--:B------:R-:W-:Y:S01]  /*b8d0*/  FMUL R161, R161, R200.reuse ;  /* 0x000000c8a1a17220 */ /* 0x080fe20000400000 */
[----:B------:R-:W-:Y:S01]  /*b8e0*/  F2FP.BF16.F32.PACK_AB R169, RZ, R169 ;  /* 0x000000a9ffa9723e */ /* 0x000fe200000010ff */
[----:B------:R0:W-:Y:S01]  /*b8f0*/  @P1 STG.E.U16 desc[UR54][R12.64+0x12], R191 ;  /* 0x000012bf0c001986 */ /* 0x0001e2000c101536 */
[----:B------:R-:W-:Y:S01]  /*b900*/  ISETP.GT.AND P1, PT, R4, 0x18, PT ;  /* 0x000000180400780c */ /* 0x000fe20003f24270 */
[----:B------:R-:W-:Y:S01]  /*b910*/  FMUL R163, R163, R200 ;  /* 0x000000c8a3a37220 */ /* 0x000fe20000400000 */
[----:B------:R-:W-:Y:S01]  /*b920*/  F2FP.BF16.F32.PACK_AB R170, RZ, R170 ;  /* 0x000000aaffaa723e */ /* 0x000fe200000010ff */
[----:B------:R1:W-:Y:S01]  /*b930*/  @P5 STG.E.U16 desc[UR54][R6.64+0x22], R177 ;  /* 0x000022b106005986 */ /* 0x0003e2000c101536 */
[C---:B------:R-:W-:Y:S01]  /*b940*/  ISETP.GT.AND P5, PT, R3.reuse, 0x8, P0 ;  /* 0x000000080300780c */ /* 0x040fe200007a4270 */
[-C--:B------:R-:W-:Y:S01]  /*b950*/  FMUL R162, R162, R200.reuse ;  /* 0x000000c8a2a27220 */ /* 0x080fe20000400000 */
[----:B------:R-:W-:Y:S01]  /*b960*/  F2FP.BF16.F32.PACK_AB R171, RZ, R171 ;  /* 0x000000abffab723e */ /* 0x000fe200000010ff */
[----:B------:R1:W-:Y:S01]  /*b970*/  @P4 STG.E.U16 desc[UR54][R6.64+0x20], R176 ;  /* 0x000020b006004986 */ /* 0x0003e2000c101536 */
[----:B------:R-:W-:Y:S01]  /*b980*/  ISETP.GT.AND P4, PT, R3, RZ, P1 ;  /* 0x000000ff0300720c */ /* 0x000fe20000f84270 */
[----:B------:R-:W-:Y:S01]  /*b990*/  FMUL R164, R164, R200 ;  /* 0x000000c8a4a47220 */ /* 0x000fe20000400000 */
[----:B------:R-:W-:Y:S01]  /*b9a0*/  F2FP.BF16.F32.PACK_AB R172, RZ, R172 ;  /* 0x000000acffac723e */ /* 0x000fe200000010ff */
[----:B------:R1:W-:Y:S01]  /*b9b0*/  @P3 STG.E.U16 desc[UR54][R8.64+0x20], R178 ;  /* 0x000020b208003986 */ /* 0x0003e2000c101536 */
[----:B------:R-:W-:Y:S01]  /*b9c0*/  ISETP.GT.AND P3, PT, R4, 0x19, PT ;  /* 0x000000190400780c */ /* 0x000fe20003f64270 */
[----:B0-----:R-:W-:Y:S01]  /*b9d0*/  IMAD.WIDE.U32 R12, R210, 0xf0, R8 ;  /* 0x000000f0d20c7825 */ /* 0x001fe200078e0008 */
[----:B------:R-:W-:-:S03]  /*b9e0*/  F2FP.BF16.F32.PACK_AB R173, RZ, R173 ;  /* 0x000000adffad723e */ /* 0x000fc600000010ff */
[----:B------:R-:W-:Y:S01]  /*b9f0*/  FMUL R165, R165, R200 ;  /* 0x000000c8a5a57220 */ /* 0x000fe20000400000 */
[----:B------:R-:W-:Y:S01]  /*ba00*/  F2FP.BF16.F32.PACK_AB R175, RZ, R175 ;  /* 0x000000afffaf723e */ /* 0x000fe200000010ff */
[----:B------:R1:W-:Y:S01]  /*ba10*/  @P5 STG.E.U16 desc[UR54][R8.64+0x22], R179 ;  /* 0x000022b308005986 */ /* 0x0003e2000c101536 */
[----:B------:R-:W-:Y:S01]  /*ba20*/  ISETP.GT.AND P5, PT, R3, RZ, P3 ;  /* 0x000000ff0300720c */ /* 0x000fe20001fa4270 */
[----:B------:R-:W-:Y:S01]  /*ba30*/  IMAD.IADD R13, R211, 0x1, R13 ;  /* 0x00000001d30d7824 */ /* 0x000fe200078e020d */
[----:B------:R-:W-:Y:S01]  /*ba40*/  F2FP.BF16.F32.PACK_AB R174, RZ, R174 ;  /* 0x000000aeffae723e */ /* 0x000fe200000010ff */
[----:B------:R1:W-:Y:S01]  /*ba50*/  @P4 STG.E.U16 desc[UR54][R6.64+0x30], R180 ;  /* 0x000030b406004986 */ /* 0x0003e2000c101536 */
[----:B------:R-:W-:Y:S01]  /*ba60*/  ISETP.GT.AND P4, PT, R3, 0x8, P1 ;  /* 0x000000080300780c */ /* 0x000fe20000f84270 */
[----:B------:R-:W-:Y:S01]  /*ba70*/  FMUL R166, R166, R200 ;  /* 0x000000c8a6a67220 */ /* 0x000fe20000400000 */
[----:B------:R-:W-:Y:S01]  /*ba80*/  F2FP.BF16.F32.PACK_AB R160, RZ, R160 ;  /* 0x000000a0ffa0723e */ /* 0x000fe200000010ff */
[-C--:B------:R-:W-:Y:S01]  /*ba90*/  FMUL R167, R167, R200.reuse ;  /* 0x000000c8a7a77220 */ /* 0x080fe20000400000 */
[----:B------:R-:W-:Y:S01]  /*baa0*/  F2FP.BF16.F32.PACK_AB R161, RZ, R161 ;  /* 0x000000a1ffa1723e */ /* 0x000fe200000010ff */
[-C--:B------:R-:W-:Y:S01]  /*bab0*/  FMUL R152, R152, R200.reuse ;  /* 0x000000c898987220 */ /* 0x080fe20000400000 */
[----:B------:R-:W-:Y:S01]  /*bac0*/  F2FP.BF16.F32.PACK_AB R163, RZ, R163 ;  /* 0x000000a3ffa3723e */ /* 0x000fe200000010ff */
[----:B------:R-:W-:Y:S01]  /*bad0*/  FMUL R153, R153, R200 ;  /* 0x000000c899997220 */ /* 0x000fe20000400000 */
[----:B------:R-:W-:Y:S01]  /*bae0*/  F2FP.BF16.F32.PACK_AB R162, RZ, R162 ;  /* 0x000000a2ffa2723e */ /* 0x000fe200000010ff */
[----:B------:R1:W-:Y:S01]  /*baf0*/  @P5 STG.E.U16 desc[UR54][R6.64+0x32], R181 ;  /* 0x000032b506005986 */ /* 0x0003e2000c101536 */
[C---:B------:R-:W-:Y:S01]  /*bb00*/  ISETP.GT.AND P5, PT, R3.reuse, 0x8, P3 ;  /* 0x000000080300780c */ /* 0x040fe20001fa4270 */
[----:B------:R-:W-:Y:S01]  /*bb10*/  FMUL R154, R154, R200 ;  /* 0x000000c89a9a7220 */ /* 0x000fe20000400000 */
[----:B------:R-:W-:Y:S01]  /*bb20*/  F2FP.BF16.F32.PACK_AB R164, RZ, R164 ;  /* 0x000000a4ffa4723e */ /* 0x000fe200000010ff */
[----:B------:R1:W-:Y:S01]  /*bb30*/  @P4 STG.E.U16 desc[UR54][R8.64+0x30], R182 ;  /* 0x000030b608004986 */ /* 0x0003e2000c101536 */
[----:B------:R-:W-:Y:S01]  /*bb40*/  ISETP.GT.AND P4, PT, R3, 0x80, P2 ;  /* 0x000000800300780c */ /* 0x000fe20001784270 */
        /* <DEDUP_REMOVED lines=8> */
[----:B------:R1:W-:Y:S01]  /*bbd0*/  @P5 STG.E.U16 desc[UR54][R8.64+0x32], R183 ;  /* 0x000032b708005986 */ /* 0x0003e2000c101536 */
[----:B------:R-:W-:Y:S01]  /*bbe0*/  IADD3 R10, P5, R11, R12, RZ ;  /* 0x0000000c0b0a7210 */ /* 0x000fe20007fbe0ff */
[----:B------:R-:W-:Y:S01]  /*bbf0*/  FMUL R159, R159, R200 ;  /* 0x000000c89f9f7220 */ /* 0x000fe20000400000 */
[----:B------:R-:W-:Y:S01]  /*bc00*/  F2FP.BF16.F32.PACK_AB R152, RZ, R152 ;  /* 0x00000098ff98723e */ /* 0x000fe200000010ff */
[----:B------:R1:W-:Y:S01]  /*bc10*/  @P4 STG.E.U16 desc[UR54][R12.64+0x20], R168 ;  /* 0x000020a80c004986 */ /* 0x0003e2000c101536 */
[----:B------:R-:W-:Y:S01]  /*bc20*/  ISETP.GT.AND P4, PT, R3, 0x80, P0 ;  /* 0x000000800300780c */ /* 0x000fe20000784270 */
[----:B------:R-:W-:Y:S01]  /*bc30*/  IMAD.X R11, R5, 0x1, R13, P5 ;  /* 0x00000001050b7824 */ /* 0x000fe200028e060d */
[----:B------:R-:W-:Y:S01]  /*bc40*/  ISETP.GT.AND P0, PT, R3, 0x88, P0 ;  /* 0x000000880300780c */ /* 0x000fe20000704270 */
[-C--:B------:R-:W-:Y:S01]  /*bc50*/  FMUL R144, R144, R200.reuse ;  /* 0x000000c890907220 */ /* 0x080fe20000400000 */
[----:B------:R-:W-:Y:S01]  /*bc60*/  F2FP.BF16.F32.PACK_AB R153, RZ, R153 ;  /* 0x00000099ff99723e */ /* 0x000fe200000010ff */
        /* <DEDUP_REMOVED lines=9> */
[----:B------:R-:W-:Y:S01]  /*bd00*/  ISETP.GT.AND P4, PT, R3, 0x80, P1 ;  /* 0x000000800300780c */ /* 0x000fe20000f84270 */
[-C--:B------:R-:W-:Y:S01]  /*bd10*/  FMUL R149, R149, R200.reuse ;  /* 0x000000c895957220 */ /* 0x080fe20000400000 */
[C---:B------:R-:W-:Y:S01]  /*bd20*/  ISETP.GT.AND P1, PT, R3.reuse, 0x88, P1 ;  /* 0x000000880300780c */ /* 0x040fe20000f24270 */
[----:B------:R1:W-:Y:S01]  /*bd30*/  @P2 STG.E.U16 desc[UR54][R10.64+0x20], R170 ;  /* 0x000020aa0a002986 */ /* 0x0003e2000c101536 */
[C---:B------:R-:W-:Y:S01]  /*bd40*/  ISETP.GT.AND P2, PT, R3.reuse, 0x80, P3 ;  /* 0x000000800300780c */ /* 0x040fe20001f44270 */
[----:B------:R-:W-:Y:S01]  /*bd50*/  FMUL R150, R150, R200 ;  /* 0x000000c896967220 */ /* 0x000fe20000400000 */
[----:B------:R-:W-:Y:S01]  /*bd60*/  ISETP.GT.AND P3, PT, R3, 0x88, P3 ;  /* 0x000000880300780c */ /* 0x000fe20001f64270 */
[----:B------:R1:W-:Y:S01]  /*bd70*/  @P0 STG.E.U16 desc[UR54][R10.64+0x22], R171 ;  /* 0x000022ab0a000986 */ /* 0x0003e2000c101536 */
[----:B------:R-:W-:Y:S01]  /*bd80*/  F2FP.BF16.F32.PACK_AB R158, RZ, R158 ;  /* 0x0000009eff9e723e */ /* 0x000fe200000010ff */
[-C--:B------:R-:W-:Y:S01]  /*bd90*/  FMUL R151, R151, R200.reuse ;  /* 0x000000c897977220 */ /* 0x080fe20000400000 */
[----:B------:R-:W-:Y:S01]  /*bda0*/  F2FP.BF16.F32.PACK_AB R159, RZ, R159 ;  /* 0x0000009fff9f723e */ /* 0x000fe200000010ff */
[----:B------:R-:W-:Y:S01]  /*bdb0*/  FMUL R136, R136, R200 ;  /* 0x000000c888887220 */ /* 0x000fe20000400000 */
[----:B------:R-:W-:Y:S01]  /*bdc0*/  F2FP.BF16.F32.PACK_AB R144, RZ, R144 ;  /* 0x00000090ff90723e */ /* 0x000fe200000010ff */
[----:B------:R1:W-:Y:S01]  /*bdd0*/  @P4 STG.E.U16 desc[UR54][R12.64+0x30], R172 ;  /* 0x000030ac0c004986 */ /* 0x0003e2000c101536 */
[----:B------:R-:W-:Y:S01]  /*bde0*/  F2FP.BF16.F32.PACK_AB R145, RZ, R145 ;  /* 0x00000091ff91723e */ /* 0x000fe200000010ff */
[-C--:B------:R-:W-:Y:S01]  /*bdf0*/  FMUL R137, R137, R200.reuse ;  /* 0x000000c889897220 */ /* 0x080fe20000400000 */
[----:B------:R-:W-:Y:S01]  /*be00*/  F2FP.BF16.F32.PACK_AB R147, RZ, R147 ;  /* 0x00000093ff93723e */ /* 0x000fe200000010ff */
[----:B------:R1:W-:Y:S01]  /*be10*/  @P2 STG.E.U16 desc[UR54][R12.64+0x32], R173 ;  /* 0x000032ad0c002986 */ /* 0x0003e2000c101536 */
[----:B------:R-:W-:Y:S01]  /*be20*/  ISETP.GT.AND P2, PT, R4, 0x21, PT ;  /* 0x000000210400780c */ /* 0x000fe20003f44270 */
[----:B------:R-:W-:Y:S01]  /*be30*/  FMUL R138, R138, R200 ;  /* 0x000000c88a8a7220 */ /* 0x000fe20000400000 */
[----:B------:R-:W-:Y:S01]  /*be40*/  F2FP.BF16.F32.PACK_AB R146, RZ, R146 ;  /* 0x00000092ff92723e */ /* 0x000fe200000010ff */
[----:B------:R1:W-:Y:S01]  /*be50*/  @P3 STG.E.U16 desc[UR54][R10.64+0x32], R175 ;  /* 0x000032af0a003986 */ /* 0x0003e2000c101536 */
[----:B------:R-:W-:Y:S01]  /*be60*/  ISETP.GT.AND P3, PT, R4, 0x20, PT ;  /* 0x000000200400780c */ /* 0x000fe20003f64270 */
[-C--:B------:R-:W-:Y:S01]  /*be70*/  FMUL R139, R139, R200.reuse ;  /* 0x000000c88b8b7220 */ /* 0x080fe20000400000 */
[C---:B------:R-:W-:Y:S01]  /*be80*/  ISETP.GT.AND P4, PT, R3.reuse, RZ, P2 ;  /* 0x000000ff0300720c */ /* 0x040fe20001784270 */
[----:B------:R1:W-:Y:S01]  /*be90*/  @P1 STG.E.U16 desc[UR54][R10.64+0x30], R174 ;  /* 0x000030ae0a001986 */ /* 0x0003e2000c101536 */
[----:B------:R-:W-:Y:S01]  /*bea0*/  ISETP.GT.AND P0, PT, R3, RZ, P3 ;  /* 0x000000ff0300720c */ /* 0x000fe20001f04270 */
[-C--:B------:R-:W-:Y:S01]  /*beb0*/  FMUL R141, R141, R200.reuse ;  /* 0x000000c88d8d7220 */ /* 0x080fe20000400000 */
[C---:B------:R-:W-:Y:S01]  /*bec0*/  ISETP.GT.AND P1, PT, R3.reuse, 0x8, P2 ;  /* 0x000000080300780c */ /* 0x040fe20001724270 */
[-C--:B------:R-:W-:Y:S01]  /*bed0*/  FMUL R140, R140, R200.reuse ;  /* 0x000000c88c8c7220 */ /* 0x080fe20000400000 */
[----:B------:R-:W-:Y:S01]  /*bee0*/  ISETP.GT.AND P5, PT, R3, 0x8, P3 ;  /* 0x000000080300780c */ /* 0x000fe20001fa4270 */
[----:B------:R-:W-:Y:S01]  /*bef0*/  FMUL R142, R142, R200 ;  /* 0x000000c88e8e7220 */ /* 0x000fe20000400000 */
[----:B------:R-:W-:Y:S01]  /*bf00*/  F2FP.BF16.F32.PACK_AB R148, RZ, R148 ;  /* 0x00000094ff94723e */ /* 0x000fe200000010ff */
[-C--:B------:R-:W-:Y:S01]  /*bf10*/  FMUL R143, R143, R200.reuse ;  /* 0x000000c88f8f7220 */ /* 0x080fe20000400000 */
[----:B------:R-:W-:Y:S01]  /*bf20*/  F2FP.BF16.F32.PACK_AB R149, RZ, R149 ;  /* 0x00000095ff95723e */ /* 0x000fe200000010ff */
[----:B------:R-:W-:Y:S01]  /*bf30*/  FMUL R128, R128, R200 ;  /* 0x000000c880807220 */ /* 0x000fe20000400000 */
[----:B------:R-:W-:Y:S01]  /*bf40*/  F2FP.BF16.F32.PACK_AB R150, RZ, R150 ;  /* 0x00000096ff96723e */ /* 0x000fe200000010ff */
[----:B------:R1:W-:Y:S01]  /*bf50*/  @P4 STG.E.U16 desc[UR54][R6.64+0x42], R161 ;  /* 0x000042a106004986 */ /* 0x0003e2000c101536 */
[----:B------:R-:W-:Y:S01]  /*bf60*/  F2FP.BF16.F32.PACK_AB R151, RZ, R151 ;  /* 0x00000097ff97723e */ /* 0x000fe200000010ff */
[----:B------:R-:W-:Y:S01]  /*bf70*/  FMUL R129, R129, R200 ;  /* 0x000000c881817220 */ /* 0x000fe20000400000 */
[----:B------:R-:W-:Y:S01]  /*bf80*/  F2FP.BF16.F32.PACK_AB R136, RZ, R136 ;  /* 0x00000088ff88723e */ /* 0x000fe200000010ff */
[----:B------:R1:W-:Y:S01]  /*bf90*/  @P0 STG.E.U16 desc[UR54][R6.64+0x40], R160 ;  /* 0x000040a006000986 */ /* 0x0003e2000c101536 */
[C---:B------:R-:W-:Y:S01]  /*bfa0*/  ISETP.GT.AND P0, PT, R4.reuse, 0x28, PT ;  /* 0x000000280400780c */ /* 0x040fe20003f04270 */
[-C--:B------:R-:W-:Y:S01]  /*bfb0*/  FMUL R131, R131, R200.reuse ;  /* 0x000000c883837220 */ /* 0x080fe20000400000 */
[----:B------:R-:W-:Y:S01]  /*bfc0*/  F2FP.BF16.F32.PACK_AB R137, RZ, R137 ;  /* 0x00000089ff89723e */ /* 0x000fe200000010ff */
[----:B------:R1:W-:Y:S01]  /*bfd0*/  @P1 STG.E.U16 desc[UR54][R8.64+0x42], R163 ;  /* 0x000042a308001986 */ /* 0x0003e2000c101536 */
[----:B------:R-:W-:Y:S01]  /*bfe0*/  ISETP.GT.AND P1, PT, R4, 0x29, PT ;  /* 0x000000290400780c */ /* 0x000fe20003f24270 */
[----:B------:R-:W-:Y:S01]  /*bff0*/  FMUL R130, R130, R200 ;  /* 0x000000c882827220 */ /* 0x000fe20000400000 */
[----:B------:R-:W-:Y:S01]  /*c000*/  F2FP.BF16.F32.PACK_AB R138, RZ, R138 ;  /* 0x0000008aff8a723e */ /* 0x000fe200000010ff */
[----:B------:R1:W-:Y:S01]  /*c010*/  @P5 STG.E.U16 desc[UR54][R8.64+0x40], R162 ;  /* 0x000040a208005986 */ /* 0x0003e2000c101536 */
[C---:B------:R-:W-:Y:S01]  /*c020*/  ISETP.GT.AND P5, PT, R3.reuse, RZ, P0 ;  /* 0x000000ff0300720c */ /* 0x040fe200007a4270 */
[-C--:B------:R-:W-:Y:S01]  /*c030*/  FMUL R132, R132, R200.reuse ;  /* 0x000000c884847220 */ /* 0x080fe20000400000 */
[----:B------:R-:W-:Y:S01]  /*c040*/  ISETP.GT.AND P4, PT, R3, RZ, P1 ;  /* 0x000000ff0300720c */ /* 0x000fe20000f84270 */
[-C--:B------:R-:W-:Y:S01]  /*c050*/  FMUL R133, R133, R200.reuse ;  /* 0x000000c885857220 */ /* 0x080fe20000400000 */
[----:B------:R-:W-:Y:S01]  /*c060*/  F2FP.BF16.F32.PACK_AB R139, RZ, R139 ;  /* 0x0000008bff8b723e */ /* 0x000fe200000010ff */
[-C--:B------:R-:W-:Y:S01]  /*c070*/  FMUL R134, R134, R200.reuse ;  /* 0x000000c886867220 */ /* 0x080fe20000400000 */
[----:B------:R-:W-:Y:S01]  /*c080*/  F2FP.BF16.F32.PACK_AB R141, RZ, R141 ;  /* 0x0000008dff8d723e */ /* 0x000fe200000010ff */
[----:B------:R-:W-:Y:S01]  /*c090*/  FMUL R135, R135, R200 ;  /* 0x000000c887877220 */ /* 0x000fe20000400000 */
[----:B------:R-:W-:Y:S01]  /*c0a0*/  F2FP.BF16.F32.PACK_AB R140, RZ, R140 ;  /* 0x0000008cff8c723e */ /* 0x000fe200000010ff */
[----:B------:R-:W-:Y:S01]  /*c0b0*/  FMUL R120, R120, R200 ;  /* 0x000000c878787220 */ /* 0x000fe20000400000 */
[----:B------:R-:W-:Y:S01]  /*c0c0*/  F2FP.BF16.F32.PACK_AB R142, RZ, R142 ;  /* 0x0000008eff8e723e */ /* 0x000fe200000010ff */
[-C--:B------:R-:W-:Y:S01]  /*c0d0*/  FMUL R121, R121, R200.reuse ;  /* 0x000000c879797220 */ /* 0x080fe20000400000 */
        /* <DEDUP_REMOVED lines=41> */
[----:B------:R1:W-:Y:S01]  /*c370*/  @P2 STG.E.U16 desc[UR54][R10.64+0x42], R155 ;  /* 0x0000429b0a002986 */ /* 0x0003e2000c101536 */
[----:B------:R-:W-:Y:S01]  /*c380*/  ISETP.GT.AND P2, PT, R4, 0x31, PT ;  /* 0x000000310400780c */ /* 0x000fe20003f44270 */
[----:B------:R-:W-:Y:S01]  /*c390*/  FMUL R119, R119, R200 ;  /* 0x000000c877777220 */ /* 0x000fe20000400000 */
[----:B------:R-:W-:Y:S01]  /*c3a0*/  F2FP.BF16.F32.PACK_AB R122, RZ, R122 ;  /* 0x0000007aff7a723e */ /* 0x000fe200000010ff */
[-C--:B------:R-:W-:Y:S01]  /*c3b0*/  FMUL R104, R104, R200.reuse ;  /* 0x000000c868687220 */ /* 0x080fe20000400000 */
[----:B------:R-:W-:Y:S01]  /*c3c0*/  F2FP.BF16.F32.PACK_AB R123, RZ, R123 ;  /* 0x0000007bff7b723e */ /* 0x000fe200000010ff */
[----:B------:R1:W-:Y:S01]  /*c3d0*/  @P4 STG.E.U16 desc[UR54][R12.64+0x50], R156 ;  /* 0x0000509c0c004986 */ /* 0x0003e2000c101536 */
[----:B------:R-:W-:Y:S01]  /*c3e0*/  ISETP.GT.AND P4, PT, R3, RZ, P2 ;  /* 0x000000ff0300720c */ /* 0x000fe20001784270 */
[-C--:B------:R-:W-:Y:S01]  /*c3f0*/  FMUL R105, R105, R200.reuse ;  /* 0x000000c869697220 */ /* 0x080fe20000400000 */
[----:B------:R-:W-:Y:S01]  /*c400*/  F2FP.BF16.F32.PACK_AB R125, RZ, R125 ;  /* 0x0000007dff7d723e */ /* 0x000fe200000010ff */
[----:B------:R1:W-:Y:S01]  /*c410*/  @P3 STG.E.U16 desc[UR54][R12.64+0x52], R157 ;  /* 0x0000529d0c003986 */ /* 0x0003e2000c101536 */
[----:B------:R-:W-:Y:S01]  /*c420*/  ISETP.GT.AND P3, PT, R4, 0x30, PT ;  /* 0x000000300400780c */ /* 0x000fe20003f64270 */
[----:B------:R-:W-:Y:S01]  /*c430*/  FMUL R106, R106, R200 ;  /* 0x000000c86a6a7220 */ /* 0x000fe20000400000 */
[----:B------:R-:W-:Y:S01]  /*c440*/  F2FP.BF16.F32.PACK_AB R124, RZ, R124 ;  /* 0x0000007cff7c723e */ /* 0x000fe200000010ff */
[----:B------:R1:W-:Y:S01]  /*c450*/  @P0 STG.E.U16 desc[UR54][R10.64+0x50], R158 ;  /* 0x0000509e0a000986 */ /* 0x0003e2000c101536 */
[----:B------:R-:W-:Y:S01]  /*c460*/  ISETP.GT.AND P0, PT, R3, RZ, P3 ;  /* 0x000000ff0300720c */ /* 0x000fe20001f04270 */
[-C--:B------:R-:W-:Y:S01]  /*c470*/  FMUL R107, R107, R200.reuse ;  /* 0x000000c86b6b7220 */ /* 0x080fe20000400000 */
[C---:B------:R-:W-:Y:S01]  /*c480*/  ISETP.GT.AND P5, PT, R3.reuse, 0x8, P3 ;  /* 0x000000080300780c */ /* 0x040fe20001fa4270 */
[----:B------:R1:W-:Y:S01]  /*c490*/  @P1 STG.E.U16 desc[UR54][R10.64+0x52], R159 ;  /* 0x0000529f0a001986 */ /* 0x0003e2000c101536 */
[----:B------:R-:W-:Y:S01]  /*c4a0*/  ISETP.GT.AND P1, PT, R3, 0x8, P2 ;  /* 0x000000080300780c */ /* 0x000fe20001724270 */
[----:B------:R-:W-:Y:S01]  /*c4b0*/  FMUL R109, R109, R200 ;  /* 0x000000c86d6d7220 */ /* 0x000fe20000400000 */
[----:B------:R-:W-:Y:S01]  /*c4c0*/  F2FP.BF16.F32.PACK_AB R126, RZ, R126 ;  /* 0x0000007eff7e723e */ /* 0x000fe200000010ff */
[----:B------:R1:W-:Y:S01]  /*c4d0*/  @P4 STG.E.U16 desc[UR54][R6.64+0x62], R145 ;  /* 0x0000629106004986 */ /* 0x0003e2000c101536 */
[----:B------:R-:W-:Y:S01]  /*c4e0*/  F2FP.BF16.F32.PACK_AB R127, RZ, R127 ;  /* 0x0000007fff7f723e */ /* 0x000fe200000010ff */
[----:B------:R-:W-:Y:S01]  /*c4f0*/  FMUL R108, R108, R200 ;  /* 0x000000c86c6c7220 */ /* 0x000fe20000400000 */
[----:B------:R-:W-:Y:S01]  /*c500*/  F2FP.BF16.F32.PACK_AB R112, RZ, R112 ;  /* 0x00000070ff70723e */ /* 0x000fe200000010ff */
[-C--:B------:R-:W-:Y:S01]  /*c510*/  FMUL R110, R110, R200.reuse ;  /* 0x000000c86e6e7220 */ /* 0x080fe20000400000 */
        /* <DEDUP_REMOVED lines=12> */
[----:B------:R-:W-:Y:S01]  /*c5e0*/  ISETP.GT.AND P4, PT, R3, RZ, P1 ;  /* 0x000000ff0300720c */ /* 0x000fe20000f84270 */
        /* <DEDUP_REMOVED lines=54> */
[----:B------:R-:W-:Y:S01]  /*c950*/  FMUL R85, R85, R200 ;  /* 0x000000c855557220 */ /* 0x000fe20000400000 */
        /* <DEDUP_REMOVED lines=19> */
[-C--:B------:R-:W-:Y:S01]  /*ca90*/  FMUL R74, R74, R200.reuse ;  /* 0x000000c84a4a7220 */ /* 0x080fe20000400000 */
        /* <DEDUP_REMOVED lines=9> */
[-C--:B------:R-:W-:Y:S01]  /*cb30*/  FMUL R76, R76, R200.reuse ;  /* 0x000000c84c4c7220 */ /* 0x080fe20000400000 */
[----:B------:R-:W-:Y:S01]  /*cb40*/  F2FP.BF16.F32.PACK_AB R93, RZ, R93 ;  /* 0x0000005dff5d723e */ /* 0x000fe200000010ff */
[----:B------:R1:W-:Y:S01]  /*cb50*/  @P5 STG.E.U16 desc[UR54][R8.64+0x80], R130 ;  /* 0x0000808208005986 */ /* 0x0003e2000c101536 */
[C---:B------:R-:W-:Y:S01]  /*cb60*/  ISETP.GT.AND P5, PT, R3.reuse, RZ, P0 ;  /* 0x000000ff0300720c */ /* 0x040fe200007a4270 */
[-C--:B------:R-:W-:Y:S01]  /*cb70*/  FMUL R78, R78, R200.reuse ;  /* 0x000000c84e4e7220 */ /* 0x080fe20000400000 */
[----:B------:R-:W-:Y:S01]  /*cb80*/  ISETP.GT.AND P4, PT, R3, RZ, P1 ;  /* 0x000000ff0300720c */ /* 0x000fe20000f84270 */
[----:B------:R-:W-:Y:S01]  /*cb90*/  FMUL R79, R79, R200 ;  /* 0x000000c84f4f7220 */ /* 0x000fe20000400000 */
[----:B------:R-:W-:Y:S01]  /*cba0*/  F2FP.BF16.F32.PACK_AB R92, RZ, R92 ;  /* 0x0000005cff5c723e */ /* 0x000fe200000010ff */
        /* <DEDUP_REMOVED lines=8> */
[----:B------:R1:W-:Y:S01]  /*cc30*/  @P5 STG.E.U16 desc[UR54][R6.64+0x90], R132 ;  /* 0x0000908406005986 */ /* 0x0003e2000c101536 */
[C---:B------:R-:W-:Y:S01]  /*cc40*/  ISETP.GT.AND P5, PT, R3.reuse, 0x8, P0 ;  /* 0x000000080300780c */ /* 0x040fe200007a4270 */
[-C--:B------:R-:W-:Y:S01]  /*cc50*/  FMUL R68, R68, R200.reuse ;  /* 0x000000c844447220 */ /* 0x080fe20000400000 */
[----:B------:R-:W-:Y:S01]  /*cc60*/  F2FP.BF16.F32.PACK_AB R83, RZ, R83 ;  /* 0x00000053ff53723e */ /* 0x000fe200000010ff */
[----:B------:R1:W-:Y:S01]  /*cc70*/  @P4 STG.E.U16 desc[UR54][R6.64+0x92], R133 ;  /* 0x0000928506004986 */ /* 0x0003e2000c101536 */
[----:B------:R-:W-:Y:S01]  /*cc80*/  ISETP.GT.AND P4, PT, R3, 0x8, P1 ;  /* 0x000000080300780c */ /* 0x000fe20000f84270 */
        /* <DEDUP_REMOVED lines=36> */
[-C--:B------:R-:W-:Y:S01]  /*ced0*/  FMUL R49, R49, R200.reuse ;  /* 0x000000c831317220 */ /* 0x080fe20000400000 */
[----:B------:R-:W-:Y:S01]  /*cee0*/  F2FP.BF16.F32.PACK_AB R77, RZ, R77 ;  /* 0x0000004dff4d723e */ /* 0x000fe200000010ff */
[----:B------:R-:W-:Y:S01]  /*cef0*/  FMUL R51, R51, R200 ;  /* 0x000000c833337220 */ /* 0x000fe20000400000 */
[----:B------:R-:W-:Y:S01]  /*cf00*/  F2FP.BF16.F32.PACK_AB R76, RZ, R76 ;  /* 0x0000004cff4c723e */ /* 0x000fe200000010ff */
[----:B------:R1:W-:Y:S01]  /*cf10*/  @P4 STG.E.U16 desc[UR54][R12.64+0x90], R124 ;  /* 0x0000907c0c004986 */ /* 0x0003e2000c101536 */
[C---:B------:R-:W-:Y:S01]  /*cf20*/  ISETP.GT.AND P4, PT, R3.reuse, RZ, P2 ;  /* 0x000000ff0300720c */ /* 0x040fe20001784270 */
[----:B------:R-:W-:Y:S01]  /*cf30*/  FMUL R50, R50, R200 ;  /* 0x000000c832327220 */ /* 0x000fe20000400000 */
[----:B------:R-:W-:Y:S01]  /*cf40*/  F2FP.BF16.F32.PACK_AB R78, RZ, R78 ;  /* 0x0000004eff4e723e */ /* 0x000fe200000010ff */
[----:B------:R1:W-:Y:S01]  /*cf50*/  @P3 STG.E.U16 desc[UR54][R12.64+0x92], R125 ;  /* 0x0000927d0c003986 */ /* 0x0003e2000c101536 */
[----:B------:R-:W-:Y:S01]  /*cf60*/  ISETP.GT.AND P3, PT, R4, 0x50, PT ;  /* 0x000000500400780c */ /* 0x000fe20003f64270 */
[-C--:B------:R-:W-:Y:S01]  /*cf70*/  FMUL R52, R52, R200.reuse ;  /* 0x000000c834347220 */ /* 0x080fe20000400000 */
        /* <DEDUP_REMOVED lines=54> */
[C---:B------:R-:W-:Y:S01]  /*d2e0*/  ISETP.GT.AND P3, PT, R3.reuse, 0x88, P3 ;  /* 0x000000880300780c */ /* 0x040fe20001f64270 */
[----:B------:R1:W-:Y:S01]  /*d2f0*/  @P4 STG.E.U16 desc[UR54][R8.64+0xb2], R119 ;  /* 0x0000b27708004986 */ /* 0x0003e2000c101536 */
[----:B------:R-:W-:Y:S01]  /*d300*/  ISETP.GT.AND P4, PT, R3, 0x80, P2 ;  /* 0x000000800300780c */ /* 0x000fe20001784270 */
        /* <DEDUP_REMOVED lines=27> */
[----:B------:R-:W-:-:S02]  /*d4c0*/  ISETP.GT.AND P4, PT, R3, RZ, P2 ;  /* 0x000000ff0300720c */ /* 0x000fc40001784270 */
[----:B------:R-:W-:Y:S01]  /*d4d0*/  F2FP.BF16.F32.PACK_AB R55, RZ, R55 ;  /* 0x00000037ff37723e */ /* 0x000fe200000010ff */
[----:B------:R1:W-:Y:S01]  /*d4e0*/  @P3 STG.E.U16 desc[UR54][R12.64+0xb2], R109 ;  /* 0x0000b26d0c003986 */ /* 0x0003e2000c101536 */
[----:B------:R-:W-:Y:S02]  /*d4f0*/  ISETP.GT.AND P3, PT, R4, 0x60, PT ;  /* 0x000000600400780c */ /* 0x000fe40003f64270 */
[----:B------:R-:W-:Y:S01]  /*d500*/  F2FP.BF16.F32.PACK_AB R40, RZ, R40 ;  /* 0x00000028ff28723e */ /* 0x000fe200000010ff */
[----:B------:R1:W-:Y:S01]  /*d510*/  @P0 STG.E.U16 desc[UR54][R10.64+0xb0], R110 ;  /* 0x0000b06e0a000986 */ /* 0x0003e2000c101536 */
[C---:B------:R-:W-:Y:S02]  /*d520*/  ISETP.GT.AND P0, PT, R3.reuse, RZ, P3 ;  /* 0x000000ff0300720c */ /* 0x040fe40001f04270 */
[C---:B------:R-:W-:Y:S01]  /*d530*/  ISETP.GT.AND P5, PT, R3.reuse, 0x8, P3 ;  /* 0x000000080300780c */ /* 0x040fe20001fa4270 */
[----:B------:R1:W-:Y:S01]  /*d540*/  @P1 STG.E.U16 desc[UR54][R10.64+0xb2], R111 ;  /* 0x0000b26f0a001986 */ /* 0x0003e2000c101536 */
[----:B------:R-:W-:-:S02]  /*d550*/  ISETP.GT.AND P1, PT, R3, 0x8, P2 ;  /* 0x000000080300780c */ /* 0x000fc40001724270 */
[----:B------:R-:W-:Y:S01]  /*d560*/  F2FP.BF16.F32.PACK_AB R41, RZ, R41 ;  /* 0x00000029ff29723e */ /* 0x000fe200000010ff */
[----:B------:R1:W-:Y:S01]  /*d570*/  @P4 STG.E.U16 desc[UR54][R6.64+0xc2], R97 ;  /* 0x0000c26106004986 */ /* 0x0003e2000c101536 */
[----:B------:R-:W-:Y:S02]  /*d580*/  F2FP.BF16.F32.PACK_AB R42, RZ, R42 ;  /* 0x0000002aff2a723e */ /* 0x000fe400000010ff */
[----:B------:R-:W-:Y:S02]  /*d590*/  F2FP.BF16.F32.PACK_AB R43, RZ, R43 ;  /* 0x0000002bff2b723e */ /* 0x000fe400000010ff */
[----:B------:R-:W-:Y:S01]  /*d5a0*/  F2FP.BF16.F32.PACK_AB R45, RZ, R45 ;  /* 0x0000002dff2d723e */ /* 0x000fe200000010ff */
[----:B------:R1:W-:Y:S01]  /*d5b0*/  @P0 STG.E.U16 desc[UR54][R6.64+0xc0], R96 ;  /* 0x0000c06006000986 */ /* 0x0003e2000c101536 */
[C---:B------:R-:W-:Y:S02]  /*d5c0*/  ISETP.GT.AND P0, PT, R4.reuse, 0x68, PT ;  /* 0x000000680400780c */ /* 0x040fe40003f04270 */
[----:B------:R-:W-:Y:S01]  /*d5d0*/  F2FP.BF16.F32.PACK_AB R44, RZ, R44 ;  /* 0x0000002cff2c723e */ /* 0x000fe200000010ff */
[----:B------:R1:W-:Y:S01]  /*d5e0*/  @P1 STG.E.U16 desc[UR54][R8.64+0xc2], R99 ;  /* 0x0000c26308001986 */ /* 0x0003e2000c101536 */
[----:B------:R-:W-:-:S02]  /*d5f0*/  ISETP.GT.AND P1, PT, R4, 0x69, PT ;  /* 0x000000690400780c */ /* 0x000fc40003f24270 */
[----:B------:R-:W-:Y:S01]  /*d600*/  F2FP.BF16.F32.PACK_AB R46, RZ, R46 ;  /* 0x0000002eff2e723e */ /* 0x000fe200000010ff */
[----:B------:R1:W-:Y:S01]  /*d610*/  @P5 STG.E.U16 desc[UR54][R8.64+0xc0], R98 ;  /* 0x0000c06208005986 */ /* 0x0003e2000c101536 */
[C---:B------:R-:W-:Y:S02]  /*d620*/  ISETP.GT.AND P5, PT, R3.reuse, RZ, P0 ;  /* 0x000000ff0300720c */ /* 0x040fe400007a4270 */
[----:B------:R-:W-:Y:S02]  /*d630*/  ISETP.GT.AND P4, PT, R3, RZ, P1 ;  /* 0x000000ff0300720c */ /* 0x000fe40000f84270 */
[----:B------:R-:W-:Y:S02]  /*d640*/  F2FP.BF16.F32.PACK_AB R47, RZ, R47 ;  /* 0x0000002fff2f723e */ /* 0x000fe400000010ff */
[----:B------:R-:W-:Y:S02]  /*d650*/  F2FP.BF16.F32.PACK_AB R32, RZ, R32 ;  /* 0x00000020ff20723e */ /* 0x000fe400000010ff */
[----:B------:R-:W-:-:S02]  /*d660*/  F2FP.BF16.F32.PACK_AB R33, RZ, R33 ;  /* 0x00000021ff21723e */ /* 0x000fc400000010ff */
[----:B------:R-:W-:Y:S02]  /*d670*/  F2FP.BF16.F32.PACK_AB R34, RZ, R34 ;  /* 0x00000022ff22723e */ /* 0x000fe400000010ff */
[----:B------:R-:W-:Y:S01]  /*d680*/  F2FP.BF16.F32.PACK_AB R35, RZ, R35 ;  /* 0x00000023ff23723e */ /* 0x000fe200000010ff */
[----:B------:R1:W-:Y:S01]  /*d690*/  @P5 STG.E.U16 desc[UR54][R6.64+0xd0], R100 ;  /* 0x0000d06406005986 */ /* 0x0003e2000c101536 */
[C---:B------:R-:W-:Y:S02]  /*d6a0*/  ISETP.GT.AND P5, PT, R3.reuse, 0x8, P0 ;  /* 0x000000080300780c */ /* 0x040fe400007a4270 */
[----:B------:R-:W-:Y:S01]  /*d6b0*/  F2FP.BF16.F32.PACK_AB R36, RZ, R36 ;  /* 0x00000024ff24723e */ /* 0x000fe200000010ff */
[----:B------:R1:W-:Y:S01]  /*d6c0*/  @P4 STG.E.U16 desc[UR54][R6.64+0xd2], R101 ;  /* 0x0000d26506004986 */ /* 0x0003e2000c101536 */
[----:B------:R-:W-:Y:S02]  /*d6d0*/  ISETP.GT.AND P4, PT, R3, 0x8, P1 ;  /* 0x000000080300780c */ /* 0x000fe40000f84270 */
[----:B------:R-:W-:-:S02]  /*d6e0*/  F2FP.BF16.F32.PACK_AB R37, RZ, R37 ;  /* 0x00000025ff25723e */ /* 0x000fc400000010ff */
[----:B------:R-:W-:Y:S02]  /*d6f0*/  F2FP.BF16.F32.PACK_AB R38, RZ, R38 ;  /* 0x00000026ff26723e */ /* 0x000fe400000010ff */
[----:B------:R-:W-:Y:S02]  /*d700*/  F2FP.BF16.F32.PACK_AB R39, RZ, R39 ;  /* 0x00000027ff27723e */ /* 0x000fe400000010ff */
[----:B------:R-:W-:Y:S01]  /*d710*/  F2FP.BF16.F32.PACK_AB R24, RZ, R24 ;  /* 0x00000018ff18723e */ /* 0x000fe200000010ff */
[----:B------:R1:W-:Y:S01]  /*d720*/  @P5 STG.E.U16 desc[UR54][R8.64+0xd0], R102 ;  /* 0x0000d06608005986 */ /* 0x0003e2000c101536 */
[C---:B------:R-:W-:Y:S02]  /*d730*/  ISETP.GT.AND P5, PT, R3.reuse, 0x80, P3 ;  /* 0x000000800300780c */ /* 0x040fe40001fa4270 */
[C---:B------:R-:W-:Y:S01]  /*d740*/  ISETP.GT.AND P3, PT, R3.reuse, 0x88, P3 ;  /* 0x000000880300780c */ /* 0x040fe20001f64270 */
[----:B------:R1:W-:Y:S01]  /*d750*/  @P4 STG.E.U16 desc[UR54][R8.64+0xd2], R103 ;  /* 0x0000d26708004986 */ /* 0x0003e2000c101536 */
[----:B------:R-:W-:-:S02]  /*d760*/  ISETP.GT.AND P4, PT, R3, 0x80, P2 ;  /* 0x000000800300780c */ /* 0x000fc40001784270 */
[C---:B------:R-:W-:Y:S02]  /*d770*/  ISETP.GT.AND P2, PT, R3.reuse, 0x88, P2 ;  /* 0x000000880300780c */ /* 0x040fe40001744270 */
[----:B------:R-:W-:Y:S02]  /*d780*/  F2FP.BF16.F32.PACK_AB R25, RZ, R25 ;  /* 0x00000019ff19723e */ /* 0x000fe400000010ff */
[----:B------:R-:W-:Y:S02]  /*d790*/  F2FP.BF16.F32.PACK_AB R26, RZ, R26 ;  /* 0x0000001aff1a723e */ /* 0x000fe400000010ff */
[----:B------:R-:W-:Y:S01]  /*d7a0*/  F2FP.BF16.F32.PACK_AB R27, RZ, R27 ;  /* 0x0000001bff1b723e */ /* 0x000fe200000010ff */
[----:B------:R1:W-:Y:S01]  /*d7b0*/  @P5 STG.E.U16 desc[UR54][R12.64+0xc0], R88 ;  /* 0x0000c0580c005986 */ /* 0x0003e2000c101536 */
[----:B------:R-:W-:Y:S02]  /*d7c0*/  F2FP.BF16.F32.PACK_AB R28, RZ, R28 ;  /* 0x0000001cff1c723e */ /* 0x000fe400000010ff */
[----:B------:R-:W-:Y:S01]  /*d7d0*/  F2FP.BF16.F32.PACK_AB R29, RZ, R29 ;  /* 0x0000001dff1d723e */ /* 0x000fe200000010ff */
[----:B------:R1:W-:Y:S01]  /*d7e0*/  @P4 STG.E.U16 desc[UR54][R12.64+0xc2], R89 ;  /* 0x0000c2590c004986 */ /* 0x0003e2000c101536 */
[----:B------:R-:W-:-:S02]  /*d7f0*/  ISETP.GT.AND P4, PT, R3, 0x80, P0 ;  /* 0x000000800300780c */ /* 0x000fc40000784270 */
[C---:B------:R-:W-:Y:S01]  /*d800*/  ISETP.GT.AND P0, PT, R3.reuse, 0x88, P0 ;  /* 0x000000880300780c */ /* 0x040fe20000704270 */
[----:B------:R1:W-:Y:S01]  /*d810*/  @P3 STG.E.U16 desc[UR54][R10.64+0xc0], R90 ;  /* 0x0000c05a0a003986 */ /* 0x0003e2000c101536 */
[C---:B------:R-:W-:Y:S02]  /*d820*/  ISETP.GT.AND P3, PT, R3.reuse, 0x80, P1 ;  /* 0x000000800300780c */ /* 0x040fe40000f64270 */
[C---:B------:R-:W-:Y:S01]  /*d830*/  ISETP.GT.AND P1, PT, R3.reuse, 0x88, P1 ;  /* 0x000000880300780c */ /* 0x040fe20000f24270 */
[----:B------:R1:W-:Y:S01]  /*d840*/  @P2 STG.E.U16 desc[UR54][R10.64+0xc2], R91 ;  /* 0x0000c25b0a002986 */ /* 0x0003e2000c101536 */
[----:B------:R-:W-:Y:S02]  /*d850*/  ISETP.GT.AND P2, PT, R4, 0x71, PT ;  /* 0x000000710400780c */ /* 0x000fe40003f44270 */
[----:B------:R-:W-:Y:S02]  /*d860*/  F2FP.BF16.F32.PACK_AB R30, RZ, R30 ;  /* 0x0000001eff1e723e */ /* 0x000fe400000010ff */
[----:B------:R-:W-:Y:S01]  /*d870*/  F2FP.BF16.F32.PACK_AB R31, RZ, R31 ;  /* 0x0000001fff1f723e */ /* 0x000fe200000010ff */
[----:B------:R1:W-:Y:S01]  /*d880*/  @P4 STG.E.U16 desc[UR54][R12.64+0xd0], R92 ;  /* 0x0000d05c0c004986 */ /* 0x0003e2000c101536 */
[----:B------:R-:W-:-:S03]  /*d890*/  ISETP.GT.AND P4, PT, R3, RZ, P2 ;  /* 0x000000ff0300720c */ /* 0x000fc60001784270 */
[----:B------:R1:W-:Y:S01]  /*d8a0*/  @P3 STG.E.U16 desc[UR54][R12.64+0xd2], R93 ;  /* 0x0000d25d0c003986 */ /* 0x0003e2000c101536 */
[----:B------:R-:W-:-:S03]  /*d8b0*/  ISETP.GT.AND P3, PT, R4, 0x70, PT ;  /* 0x000000700400780c */ /* 0x000fc60003f64270 */
[----:B------:R1:W-:Y:S01]  /*d8c0*/  @P0 STG.E.U16 desc[UR54][R10.64+0xd0], R94 ;  /* 0x0000d05e0a000986 */ /* 0x0003e2000c101536 */
[C---:B------:R-:W-:Y:S02]  /*d8d0*/  ISETP.GT.AND P0, PT, R3.reuse, RZ, P3 ;  /* 0x000000ff0300720c */ /* 0x040fe40001f04270 */
[C---:B------:R-:W-:Y:S01]  /*d8e0*/  ISETP.GT.AND P5, PT, R3.reuse, 0x8, P3 ;  /* 0x000000080300780c */ /* 0x040fe20001fa4270 */
[----:B------:R1:W-:Y:S01]  /*d8f0*/  @P1 STG.E.U16 desc[UR54][R10.64+0xd2], R95 ;  /* 0x0000d25f0a001986 */ /* 0x0003e2000c101536 */
[----:B------:R-:W-:-:S03]  /*d900*/  ISETP.GT.AND P1, PT, R3, 0x8, P2 ;  /* 0x000000080300780c */ /* 0x000fc60001724270 */
[----:B------:R1:W-:Y:S06]  /*d910*/  @P4 STG.E.U16 desc[UR54][R6.64+0xe2], R81 ;  /* 0x0000e25106004986 */ /* 0x0003ec000c101536 */
[----:B------:R1:W-:Y:S01]  /*d920*/  @P0 STG.E.U16 desc[UR54][R6.64+0xe0], R80 ;  /* 0x0000e05006000986 */ /* 0x0003e2000c101536 */
[----:B------:R-:W-:-:S03]  /*d930*/  ISETP.GT.AND P0, PT, R4, 0x78, PT ;  /* 0x000000780400780c */ /* 0x000fc60003f04270 */
[----:B------:R1:W-:Y:S01]  /*d940*/  @P1 STG.E.U16 desc[UR54][R8.64+0xe2], R83 ;  /* 0x0000e25308001986 */ /* 0x0003e2000c101536 */
[----:B------:R-:W-:-:S03]  /*d950*/  ISETP.GT.AND P1, PT, R4, 0x79, PT ;  /* 0x000000790400780c */ /* 0x000fc60003f24270 */
[----:B------:R1:W-:Y:S01]  /*d960*/  @P5 STG.E.U16 desc[UR54][R8.64+0xe0], R82 ;  /* 0x0000e05208005986 */ /* 0x0003e2000c101536 */
[C---:B------:R-:W-:Y:S02]  /*d970*/  ISETP.GT.AND P5, PT, R3.reuse, RZ, P0 ;  /* 0x000000ff0300720c */ /* 0x040fe400007a4270 */
[----:B------:R-:W-:-:S11]  /*d980*/  ISETP.GT.AND P4, PT, R3, RZ, P1 ;  /* 0x000000ff0300720c */ /* 0x000fd60000f84270 */
[----:B------:R1:W-:Y:S01]  /*d990*/  @P5 STG.E.U16 desc[UR54][R6.64+0xf0], R84 ;  /* 0x0000f05406005986 */ /* 0x0003e2000c101536 */
[----:B------:R-:W-:-:S03]  /*d9a0*/  ISETP.GT.AND P5, PT, R3, 0x8, P0 ;  /* 0x000000080300780c */ /* 0x000fc600007a4270 */
[----:B------:R1:W-:Y:S01]  /*d9b0*/  @P4 STG.E.U16 desc[UR54][R6.64+0xf2], R85 ;  /* 0x0000f25506004986 */ /* 0x0003e2000c101536 */
[----:B------:R-:W-:-:S09]  /*d9c0*/  ISETP.GT.AND P4, PT, R3, 0x8, P1 ;  /* 0x000000080300780c */ /* 0x000fd20000f84270 */
[----:B------:R1:W-:Y:S01]  /*d9d0*/  @P5 STG.E.U16 desc[UR54][R8.64+0xf0], R86 ;  /* 0x0000f05608005986 */ /* 0x0003e2000c101536 */
[C---:B------:R-:W-:Y:S02]  /*d9e0*/  ISETP.GT.AND P5, PT, R3.reuse, 0x80, P3 ;  /* 0x000000800300780c */ /* 0x040fe40001fa4270 */
[C---:B------:R-:W-:Y:S01]  /*d9f0*/  ISETP.GT.AND P3, PT, R3.reuse, 0x88, P3 ;  /* 0x000000880300780c */ /* 0x040fe20001f64270 */
[----:B------:R1:W-:Y:S01]  /*da00*/  @P4 STG.E.U16 desc[UR54][R8.64+0xf2], R87 ;  /* 0x0000f25708004986 */ /* 0x0003e2000c101536 */
[C---:B------:R-:W-:Y:S02]  /*da10*/  ISETP.GT.AND P4, PT, R3.reuse, 0x80, P2 ;  /* 0x000000800300780c */ /* 0x040fe40001784270 */
[----:B------:R-:W-:-:S07]  /*da20*/  ISETP.GT.AND P2, PT, R3, 0x88, P2 ;  /* 0x000000880300780c */ /* 0x000fce0001744270 */
[----:B------:R1:W-:Y:S04]  /*da30*/  @P5 STG.E.U16 desc[UR54][R12.64+0xe0], R72 ;  /* 0x0000e0480c005986 */ /* 0x0003e8000c101536 */
[----:B------:R1:W-:Y:S01]  /*da40*/  @P4 STG.E.U16 desc[UR54][R12.64+0xe2], R73 ;  /* 0x0000e2490c004986 */ /* 0x0003e2000c101536 */
[C---:B------:R-:W-:Y:S02]  /*da50*/  ISETP.GT.AND P4, PT, R3.reuse, 0x80, P0 ;  /* 0x000000800300780c */ /* 0x040fe40000784270 */
[C---:B------:R-:W-:Y:S01]  /*da60*/  ISETP.GT.AND P0, PT, R3.reuse, 0x88, P0 ;  /* 0x000000880300780c */ /* 0x040fe20000704270 */
[----:B------:R1:W-:Y:S01]  /*da70*/  @P3 STG.E.U16 desc[UR54][R10.64+0xe0], R74 ;  /* 0x0000e04a0a003986 */ /* 0x0003e2000c101536 */
[C---:B------:R-:W-:Y:S02]  /*da80*/  ISETP.GT.AND P3, PT, R3.reuse, 0x80, P1 ;  /* 0x000000800300780c */ /* 0x040fe40000f64270 */
[----:B------:R-:W-:Y:S01]  /*da90*/  ISETP.GT.AND P1, PT, R3, 0x88, P1 ;  /* 0x000000880300780c */ /* 0x000fe20000f24270 */
[----:B------:R1:W-:Y:S01]  /*daa0*/  @P2 STG.E.U16 desc[UR54][R10.64+0xe2], R75 ;  /* 0x0000e24b0a002986 */ /* 0x0003e2000c101536 */
[----:B------:R-:W-:-:S05]  /*dab0*/  ISETP.GT.AND P2, PT, R4, 0x81, PT ;  /* 0x000000810400780c */ /* 0x000fca0003f44270 */
        /* <DEDUP_REMOVED lines=73> */
[----:B------:R-:W-:-:S03]  /*df50*/  ISETP.GT.AND P4, PT, R3, 0x8, P2 ;  /* 0x000000080300780c */ /* 0x000fc60001784270 */
[----:B------:R1:W-:Y:S01]  /*df60*/  @P3 STG.E.U16 desc[UR54][R12.64+0x132], R45 ;  /* 0x0001322d0c003986 */ /* 0x0003e2000c101536 */
[----:B------:R-:W-:-:S03]  /*df70*/  ISETP.GT.AND P3, PT, R4, 0xa1, PT ;  /* 0x000000a10400780c */ /* 0x000fc60003f64270 */
[----:B------:R1:W-:Y:S01]  /*df80*/  @P0 STG.E.U16 desc[UR54][R10.64+0x130], R46 ;  /* 0x0001302e0a000986 */ /* 0x0003e2000c101536 */
[C---:B------:R-:W-:Y:S02]  /*df90*/  ISETP.GT.AND P0, PT, R3.reuse, RZ, P2 ;  /* 0x000000ff0300720c */ /* 0x040fe40001704270 */
[C---:B------:R-:W-:Y:S01]  /*dfa0*/  ISETP.GT.AND P5, PT, R3.reuse, 0x8, P3 ;  /* 0x000000080300780c */ /* 0x040fe20001fa4270 */
[----:B------:R1:W-:Y:S01]  /*dfb0*/  @P1 STG.E.U16 desc[UR54][R10.64+0x132], R47 ;  /* 0x0001322f0a001986 */ /* 0x0003e2000c101536 */
[----:B------:R-:W-:-:S09]  /*dfc0*/  ISETP.GT.AND P1, PT, R3, RZ, P3 ;  /* 0x000000ff0300720c */ /* 0x000fd20001f24270 */
[----:B------:R1:W-:Y:S01]  /*dfd0*/  @P0 STG.E.U16 desc[UR54][R6.64+0x140], R32 ;  /* 0x0001402006000986 */ /* 0x0003e2000c101536 */
[----:B------:R-:W-:-:S03]  /*dfe0*/  ISETP.GT.AND P0, PT, R4, 0xa9, PT ;  /* 0x000000a90400780c */ /* 0x000fc60003f04270 */
[----:B------:R1:W-:Y:S01]  /*dff0*/  @P1 STG.E.U16 desc[UR54][R6.64+0x142], R33 ;  /* 0x0001422106001986 */ /* 0x0003e2000c101536 */
[----:B------:R-:W-:-:S03]  /*e000*/  ISETP.GT.AND P1, PT, R4, 0xa8, PT ;  /* 0x000000a80400780c */ /* 0x000fc60003f24270 */
[----:B------:R1:W-:Y:S01]  /*e010*/  @P4 STG.E.U16 desc[UR54][R8.64+0x140], R34 ;  /* 0x0001402208004986 */ /* 0x0003e2000c101536 */
[----:B------:R-:W-:-:S03]  /*e020*/  ISETP.GT.AND P4, PT, R3, RZ, P0 ;  /* 0x000000ff0300720c */ /* 0x000fc60000784270 */
[----:B------:R1:W-:Y:S01]  /*e030*/  @P5 STG.E.U16 desc[UR54][R8.64+0x142], R35 ;  /* 0x0001422308005986 */ /* 0x0003e2000c101536 */
[----:B------:R-:W-:-:S09]  /*e040*/  ISETP.GT.AND P5, PT, R3, RZ, P1 ;  /* 0x000000ff0300720c */ /* 0x000fd20000fa4270 */
        /* <DEDUP_REMOVED lines=10> */
[----:B------:R1:W-:Y:S01]  /*e0f0*/  @P4 STG.E.U16 desc[UR54][R12.64+0x140], R24 ;  /* 0x000140180c004986 */ /* 0x0003e2000c101536 */
[C---:B------:R-:W-:Y:S02]  /*e100*/  ISETP.GT.AND P4, PT, R3.reuse, 0x80, P0 ;  /* 0x000000800300780c */ /* 0x040fe40000784270 */
[C---:B------:R-:W-:Y:S01]  /*e110*/  ISETP.GT.AND P0, PT, R3.reuse, 0x88, P0 ;  /* 0x000000880300780c */ /* 0x040fe20000704270 */
[----:B------:R1:W-:Y:S01]  /*e120*/  @P5 STG.E.U16 desc[UR54][R12.64+0x142], R25 ;  /* 0x000142190c005986 */ /* 0x0003e2000c101536 */
[C---:B------:R-:W-:Y:S02]  /*e130*/  ISETP.GT.AND P5, PT, R3.reuse, 0x80, P1 ;  /* 0x000000800300780c */ /* 0x040fe40000fa4270 */
[----:B------:R-:W-:Y:S01]  /*e140*/  ISETP.GT.AND P1, PT, R3, 0x88, P1 ;  /* 0x000000880300780c */ /* 0x000fe20000f24270 */
[----:B------:R1:W-:Y:S04]  /*e150*/  @P2 STG.E.U16 desc[UR54][R10.64+0x140], R26 ;  /* 0x0001401a0a002986 */ /* 0x0003e8000c101536 */
[----:B------:R1:W-:Y:S04]  /*e160*/  @P3 STG.E.U16 desc[UR54][R10.64+0x142], R27 ;  /* 0x0001421b0a003986 */ /* 0x0003e8000c101536 */
[----:B------:R1:W-:Y:S04]  /*e170*/  @P4 STG.E.U16 desc[UR54][R12.64+0x152], R29 ;  /* 0x0001521d0c004986 */ /* 0x0003e8000c101536 */
[----:B------:R1:W-:Y:S04]  /*e180*/  @P5 STG.E.U16 desc[UR54][R12.64+0x150], R28 ;  /* 0x0001501c0c005986 */ /* 0x0003e8000c101536 */
[----:B------:R1:W-:Y:S04]  /*e190*/  @P1 STG.E.U16 desc[UR54][R10.64+0x150], R30 ;  /* 0x0001501e0a001986 */ /* 0x0003e8000c101536 */
[----:B------:R1:W-:Y:S02]  /*e1a0*/  @P0 STG.E.U16 desc[UR54][R10.64+0x152], R31 ;  /* 0x0001521f0a000986 */ /* 0x0003e4000c101536 */
.L_x_377:
[----:B------:R-:W-:Y:S05]  /*e1b0*/  BSYNC B0 ;  /* 0x0000000000007941 */ /* 0x000fea0003800000 */
.L_x_29:
[----:B------:R-:W-:Y:S01]  /*e1c0*/  ULDC UR4, c[0x0][0xc] ;  /* 0x0000030000047ab9 */ /* 0x000fe20000000800 */
[----:B------:R-:W-:Y:S01]  /*e1d0*/  ULDC UR5, c[0x0][0x10] ;  /* 0x0000040000057ab9 */ /* 0x000fe20000000800 */
[----:B------:R-:W2:Y:S01]  /*e1e0*/  LDC R3, c[0x0][0x14] ;  /* 0x00000500ff037b82 */ /* 0x000ea20000000800 */
[----:B------:R-:W-:Y:S01]  /*e1f0*/  UIMAD.WIDE.U32 UR4, UR4, UR5, URZ ;  /* 0x00000005040472a5 */ /* 0x000fe2000f8e003f */
[----:B------:R-:W-:Y:S01]  /*e200*/  IMAD.MOV.U32 R19, RZ, RZ, R17 ;  /* 0x000000ffff137224 */ /* 0x000fe200078e0011 */
[----:B------:R-:W-:Y:S01]  /*e210*/  PRMT R0, RZ, 0x7610, R0 ;  /* 0x00007610ff007816 */ /* 0x000fe20000000000 */
[----:B------:R-:W-:-:S03]  /*e220*/  IMAD.MOV.U32 R16, RZ, RZ, -0x1 ;  /* 0xffffffffff107424 */ /* 0x000fc600078e00ff */
[----:B--2---:R-:W-:-:S04]  /*e230*/  IMAD.WIDE.U32 R18, R3, UR4, R18 ;  /* 0x0000000403127c25 */ /* 0x004fc8000f8e0012 */
[----:B------:R-:W-:Y:S01]  /*e240*/  IMAD R3, R3, UR5, RZ ;  /* 0x0000000503037c24 */ /* 0x000fe2000f8e02ff */
[----:B------:R-:W-:Y:S02]  /*e250*/  ULDC.64 UR4, c[0x0][0x650] ;  /* 0x0001940000047ab9 */ /* 0x000fe40000000a00 */
[----:B------:R-:W-:Y:S01]  /*e260*/  ISETP.GE.U32.AND P0, PT, R18, UR4, PT ;  /* 0x0000000412007c0c */ /* 0x000fe2000bf06070 */
[----:B------:R-:W-:Y:S02]  /*e270*/  IMAD.IADD R17, R19, 0x1, R3 ;  /* 0x0000000113117824 */ /* 0x000fe400078e0203 */
[----:B------:R-:W-:-:S03]  /*e280*/  IMAD.MOV.U32 R19, RZ, RZ, -0x1 ;  /* 0xffffffffff137424 */ /* 0x000fc600078e00ff */
[----:B------:R-:W-:-:S13]  /*e290*/  ISETP.GE.U32.AND.EX P0, PT, R17, UR5, PT, P0 ;  /* 0x0000000511007c0c */ /* 0x000fda000bf06100 */
[----:B------:R-:W-:Y:S05]  /*e2a0*/  @P0 BRA `(.L_x_378) ;  /* 0x0000000400700947 */ /* 0x000fea0003800000 */
[----:B01---5:R-:W0:Y:S01]  /*e2b0*/  S2R R12, SR_CTAID.X ;  /* 0x00000000000c7919 */ /* 0x023e220000002500 */
[----:B------:R-:W1:Y:S01]  /*e2c0*/  LDC.64 R10, c[0x0][0x628] ;  /* 0x00018a00ff0a7b82 */ /* 0x000e620000000a00 */
[----:B------:R-:W-:Y:S01]  /*e2d0*/  ULDC UR4, c[0x0][0x150] ;  /* 0x0000540000047ab9 */ /* 0x000fe20000000800 */
[----:B------:R-:W-:Y:S01]  /*e2e0*/  IMAD.MOV.U32 R8, RZ, RZ, R18 ;  /* 0x000000ffff087224 */ /* 0x000fe200078e0012 */
[----:B---34-:R-:W2:Y:S01]  /*e2f0*/  S2R R20, SR_CTAID.Y ;  /* 0x0000000000147919 */ /* 0x018ea20000002600 */
[----:B------:R-:W-:-:S04]  /*e300*/  IMAD.MOV.U32 R9, RZ, RZ, R17 ;  /* 0x000000ffff097224 */ /* 0x000fc800078e0011 */
[----:B------:R-:W3:Y:S08]  /*e310*/  LDC R19, c[0x0][0x144] ;  /* 0x00005100ff137b82 */ /* 0x000ef00000000800 */
[----:B------:R-:W4:Y:S08]  /*e320*/  LDC R0, c[0x0][0x630] ;  /* 0x00018c00ff007b82 */ /* 0x000f300000000800 */
[----:B------:R-:W2:Y:S01]  /*e330*/  LDC.64 R14, c[0x0][0x620] ;  /* 0x00018800ff0e7b82 */ /* 0x000ea20000000a00 */
[----:B-1----:R-:W-:-:S04]  /*e340*/  ISETP.NE.U32.AND P0, PT, R10, RZ, PT ;  /* 0x000000ff0a00720c */ /* 0x002fc80003f05070 */
[----:B------:R-:W-:Y:S02]  /*e350*/  ISETP.NE.AND.EX P0, PT, R11, RZ, PT, P0 ;  /* 0x000000ff0b00720c */ /* 0x000fe40003f05300 */
[----:B0-----:R-:W-:-:S05]  /*e360*/  I2FP.F32.U32 R3, R12 ;  /* 0x0000000c00037245 */ /* 0x001fca0000201000 */
[----:B------:R-:W-:-:S04]  /*e370*/  FMUL R3, R3, UR4 ;  /* 0x0000000403037c20 */ /* 0x000fc80008400000 */
[----:B------:R0:W1:Y:S02]  /*e380*/  F2I.U32.TRUNC.NTZ R16, R3 ;  /* 0x0000000300107305 */ /* 0x000064000020f000 */
[----:B---34-:R-:W-:Y:S05]  /*e390*/  @!P0 BRA `(.L_x_379) ;  /* 0x0000000000288947 */ /* 0x018fea0003800000 */
[----:B0-----:R-:W0:Y:S02]  /*e3a0*/  LDC R3, c[0x0][0x634] ;  /* 0x00018d00ff037b82 */ /* 0x001e240000000800 */
        /* <DEDUP_REMOVED lines=9> */
.L_x_379:
[----:B------:R-:W3:Y:S01]  /*e440*/  LDC.64 R26, c[0x0][0x640] ;  /* 0x00019000ff1a7b82 */ /* 0x000ee20000000a00 */
[-CC-:B------:R-:W-:Y:S01]  /*e450*/  SHF.R.U64 R13, R8, R0.reuse, R9.reuse ;  /* 0x00000000080d7219 */ /* 0x180fe20000001209 */
[----:B-1----:R-:W-:Y:S01]  /*e460*/  IMAD.MOV R7, RZ, RZ, -R16 ;  /* 0x000000ffff077224 */ /* 0x002fe200078e0a10 */
[----:B------:R-:W-:Y:S01]  /*e470*/  SHF.R.U32.HI R0, RZ, R0, R9 ;  /* 0x00000000ff007219 */ /* 0x000fe20000011609 */
[----:B------:R-:W-:Y:S01]  /*e480*/  IMAD.MOV.U32 R16, RZ, RZ, R18 ;  /* 0x000000ffff107224 */ /* 0x000fe200078e0012 */
[----:B0-----:R-:W-:Y:S01]  /*e490*/  IADD3 R3, P0, RZ, -R13, RZ ;  /* 0x8000000dff037210 */ /* 0x001fe20007f1e0ff */
[----:B------:R-:W-:Y:S01]  /*e4a0*/  IMAD R21, R19, R7, R12 ;  /* 0x0000000713157224 */ /* 0x000fe200078e020c */
[----:B------:R-:W-:Y:S01]  /*e4b0*/  ULDC UR4, c[0x0][0x154] ;  /* 0x0000550000047ab9 */ /* 0x000fe20000000800 */
[----:B------:R-:W0:Y:S01]  /*e4c0*/  LDC R6, c[0x0][0x618] ;  /* 0x00018600ff067b82 */ /* 0x000e220000000800 */
[----:B------:R-:W-:Y:S02]  /*e4d0*/  IMAD.MOV.U32 R7, RZ, RZ, 0x1 ;  /* 0x00000001ff077424 */ /* 0x000fe400078e00ff */
[----:B------:R-:W-:-:S04]  /*e4e0*/  IMAD.X R5, RZ, RZ, ~R0, P0 ;  /* 0x000000ffff057224 */ /* 0x000fc800000e0e00 */
[-C--:B--2---:R-:W-:Y:S01]  /*e4f0*/  IMAD R0, R5, R14.reuse, RZ ;  /* 0x0000000e05007224 */ /* 0x084fe200078e02ff */
[----:B------:R-:W1:Y:S01]  /*e500*/  LDC R8, c[0x0][0x608] ;  /* 0x00018200ff087b82 */ /* 0x000e620000000800 */
[----:B------:R-:W-:-:S04]  /*e510*/  IMAD.WIDE.U32 R4, R3, R14, R16 ;  /* 0x0000000e03047225 */ /* 0x000fc800078e0010 */
[----:B------:R-:W-:Y:S01]  /*e520*/  IMAD R3, R3, R15, R0 ;  /* 0x0000000f03037224 */ /* 0x000fe200078e0200 */
[----:B------:R-:W-:Y:S02]  /*e530*/  I2FP.F32.U32 R0, R20 ;  /* 0x0000001400007245 */ /* 0x000fe40000201000 */
[----:B------:R-:W2:Y:S01]  /*e540*/  LDC R22, c[0x0][0x658] ;  /* 0x00019600ff167b82 */ /* 0x000ea20000000800 */
[----:B------:R-:W-:Y:S01]  /*e550*/  IMAD.IADD R3, R5, 0x1, R3 ;  /* 0x0000000105037824 */ /* 0x000fe200078e0203 */
[----:B---3--:R-:W-:Y:S01]  /*e560*/  ISETP.NE.U32.AND P0, PT, R26, RZ, PT ;  /* 0x000000ff1a00720c */ /* 0x008fe20003f05070 */
[----:B------:R-:W-:Y:S01]  /*e570*/  FMUL R0, R0, UR4 ;  /* 0x0000000400007c20 */ /* 0x000fe20008400000 */
[----:B------:R-:W-:Y:S02]  /*e580*/  IMAD.MOV.U32 R5, RZ, RZ, -0x1 ;  /* 0xffffffffff057424 */ /* 0x000fe400078e00ff */
[----:B------:R-:W-:Y:S01]  /*e590*/  ISETP.NE.AND.EX P0, PT, R27, RZ, PT, P0 ;  /* 0x000000ff1b00720c */ /* 0x000fe20003f05300 */
[----:B------:R3:W4:Y:S01]  /*e5a0*/  F2I.U32.TRUNC.NTZ R15, R0 ;  /* 0x00000000000f7305 */ /* 0x000722000020f000 */
[----:B------:R-:W3:Y:S01]  /*e5b0*/  LDC R19, c[0x0][0x148] ;  /* 0x00005200ff137b82 */ /* 0x000ee20000000800 */
[----:B0-----:R-:W-:-:S02]  /*e5c0*/  SHF.R.U64 R12, R4, R6, R3 ;  /* 0x00000006040c7219 */ /* 0x001fc40000001203 */
[----:B------:R-:W-:-:S05]  /*e5d0*/  SHF.R.U32.HI R3, RZ, R6, R3 ;  /* 0x00000006ff037219 */ /* 0x000fca0000011603 */
[----:B------:R-:W0:Y:S01]  /*e5e0*/  LDC R16, c[0x0][0x600] ;  /* 0x00018000ff107b82 */ /* 0x000e220000000800 */
[-CC-:B-1----:R-:W-:Y:S02]  /*e5f0*/  SHF.R.U64 R10, R12, R8.reuse, R3.reuse ;  /* 0x000000080c0a7219 */ /* 0x182fe40000001203 */
[----:B------:R-:W-:-:S05]  /*e600*/  SHF.R.U32.HI R3, RZ, R8, R3 ;  /* 0x00000008ff037219 */ /* 0x000fca0000011603 */
[----:B------:R-:W1:Y:S01]  /*e610*/  LDC R24, c[0x0][0x648] ;  /* 0x00019200ff187b82 */ /* 0x000e620000000800 */
[-C--:B--2---:R-:W-:Y:S02]  /*e620*/  SHF.L.U32 R4, R5, R22.reuse, RZ ;  /* 0x0000001605047219 */ /* 0x084fe400000006ff */
[-CC-:B------:R-:W-:Y:S02]  /*e630*/  SHF.R.U64 R14, R10, R22.reuse, R3.reuse ;  /* 0x000000160a0e7219 */ /* 0x180fe40000001203 */
[----:B------:R-:W-:Y:S02]  /*e640*/  SHF.R.U32.HI R5, RZ, R22, R3 ;  /* 0x00000016ff057219 */ /* 0x000fe40000011603 */
[----:B------:R-:W-:Y:S01]  /*e650*/  LOP3.LUT R25, RZ, R4, RZ, 0x33, !PT ;  /* 0x00000004ff197212 */ /* 0x000fe200078e33ff */
[----:B------:R-:W2:Y:S01]  /*e660*/  LDC R28, c[0x0][0x638] ;  /* 0x00018e00ff1c7b82 */ /* 0x000ea20000000800 */
[----:B------:R-:W-:Y:S01]  /*e670*/  SHF.L.U32 R22, R7, R22, RZ ;  /* 0x0000001607167219 */ /* 0x000fe200000006ff */
[----:B------:R-:W-:-:S06]  /*e680*/  IMAD.MOV.U32 R4, RZ, RZ, R14 ;  /* 0x000000ffff047224 */ /* 0x000fcc00078e000e */
[----:B------:R-:W0:Y:S01]  /*e690*/  LDC R29, c[0x0][0x610] ;  /* 0x00018400ff1d7b82 */ /* 0x000e220000000800 */
[----:B----4-:R-:W-:Y:S05]  /*e6a0*/  @!P0 BRA `(.L_x_380) ;  /* 0x0000000000288947 */ /* 0x010fea0003800000 */
[----:B------:R-:W4:Y:S02]  /*e6b0*/  LDC R3, c[0x0][0x64c] ;  /* 0x00019300ff037b82 */ /* 0x000f240000000800 */
[----:B----4-:R-:W-:-:S05]  /*e6c0*/  IADD3 R3, P0, R14, R3, RZ ;  /* 0x000000030e037210 */ /* 0x010fca0007f1e0ff */
        /* <DEDUP_REMOVED lines=8> */
.L_x_380:
[----:B------:R-:W4:Y:S01]  /*e750*/  LDC R3, c[0x0][0x65c] ;  /* 0x00019700ff037b82 */ /* 0x000f220000000800 */
[----:B-1-3--:R-:W-:Y:S01]  /*e760*/  SHF.R.U64 R0, R4, R24, R5 ;  /* 0x0000001804007219 */ /* 0x00afe20000001205 */
[----:B0-----:R-:W-:Y:S01]  /*e770*/  VIADD R7, R16, 0xffffffff ;  /* 0xffffffff10077836 */ /* 0x001fe20000000000 */
[----:B------:R-:W-:Y:S01]  /*e780*/  LOP3.LUT R5, R10, R25, RZ, 0xc0, !PT ;  /* 0x000000190a057212 */ /* 0x000fe200078ec0ff */
[----:B------:R-:W-:Y:S02]  /*e790*/  IMAD.MOV R15, RZ, RZ, -R15 ;  /* 0x000000ffff0f7224 */ /* 0x000fe400078e0a0f */
[----:B------:R-:W-:Y:S02]  /*e7a0*/  IMAD.MOV.U32 R4, RZ, RZ, 0x1 ;  /* 0x00000001ff047424 */ /* 0x000fe400078e00ff */
[----:B------:R-:W-:Y:S01]  /*e7b0*/  IMAD R22, R22, R0, R5 ;  /* 0x0000000016167224 */ /* 0x000fe200078e0205 */
[----:B------:R-:W-:Y:S02]  /*e7c0*/  LOP3.LUT R5, R12, R7, RZ, 0xc0, !PT ;  /* 0x000000070c057212 */ /* 0x000fe400078ec0ff */
[----:B----4-:R-:W-:Y:S01]  /*e7d0*/  ISETP.NE.AND P0, PT, R3, 0x1, PT ;  /* 0x000000010300780c */ /* 0x010fe20003f05270 */
[----:B------:R-:W-:-:S04]  /*e7e0*/  IMAD.MOV R3, RZ, RZ, -R0 ;  /* 0x000000ffff037224 */ /* 0x000fc800078e0a00 */
[----:B--2---:R-:W-:-:S04]  /*e7f0*/  IMAD R0, R3, R28, R14 ;  /* 0x0000001c03007224 */ /* 0x004fc800078e020e */
[----:B------:R-:W-:Y:S01]  /*e800*/  IMAD R3, R0, R16, R5 ;  /* 0x0000001000037224 */ /* 0x000fe200078e0205 */
[----:B------:R-:W-:Y:S01]  /*e810*/  PRMT R0, R4, 0x7610, R0 ;  /* 0x0000761004007816 */ /* 0x000fe20000000000 */
[----:B------:R-:W-:Y:S02]  /*e820*/  IMAD.MOV.U32 R16, RZ, RZ, R13 ;  /* 0x000000ffff107224 */ /* 0x000fe400078e000d */
[----:B------:R-:W-:-:S04]  /*e830*/  @P0 IMAD R21, R19, R15, R20 ;  /* 0x0000000f13150224 */ /* 0x000fc800078e0214 */
[----:B------:R-:W-:-:S05]  /*e840*/  IMAD R22, R22, R29, R21 ;  /* 0x0000001d16167224 */ /* 0x000fca00078e0215 */
[----:B------:R-:W-:Y:S02]  /*e850*/  SEL R19, R3, R22, !P0 ;  /* 0x0000001603137207 */ /* 0x000fe40004000000 */
[----:B------:R-:W-:-:S07]  /*e860*/  SEL R22, R22, R3, !P0 ;  /* 0x0000000316167207 */ /* 0x000fce0004000000 */
.L_x_378:
[----:B------:R-:W-:-:S13]  /*e870*/  LOP3.LUT P0, RZ, R0, 0xff, RZ, 0xc0, !PT ;  /* 0x000000ff00ff7812 */ /* 0x000fda000780c0ff */
[----:B------:R-:W-:Y:S05]  /*e880*/  @P0 BRA `(.L_x_381) ;  /* 0xffffff2400d80947 */ /* 0x000fea000383ffff */
[----:B------:R-:W-:Y:S05]  /*e890*/  EXIT ;  /* 0x000000000000794d */ /* 0x000fea0003800000 */
.L_x_4:
[----:B0-----:R-:W-:Y:S01]  /*e8a0*/  ULDC.64 UR4, c[0x0][0x650] ;  /* 0x0001940000047ab9 */ /* 0x001fe20000000a00 */
        /* <DEDUP_REMOVED lines=25> */
.L_x_383:
[--C-:B------:R-:W-:Y:S01]  /*ea40*/  SHF.R.U64 R12, R10, R14, R11.reuse ;  /* 0x0000000e0a0c7219 */ /* 0x100fe2000000120b */
[----:B------:R-:W0:Y:S01]  /*ea50*/  LDC R22, c[0x0][0x618] ;  /* 0x00018600ff167b82 */ /* 0x000e220000000800 */
[----:B------:R-:W-:Y:S01]  /*ea60*/  I2FP.F32.U32 R6, R4 ;  /* 0x0000000400067245 */ /* 0x000fe20000201000 */
[----:B------:R-:W-:Y:S01]  /*ea70*/  ULDC UR4, c[0x0][0x150] ;  /* 0x0000540000047ab9 */ /* 0x000fe20000000800 */
[----:B------:R-:W-:Y:S01]  /*ea80*/  SHF.R.U32.HI R5, RZ, R14, R11 ;  /* 0x0000000eff057219 */ /* 0x000fe2000001160b */
[----:B------:R-:W-:Y:S01]  /*ea90*/  IMAD.MOV.U32 R16, RZ, RZ, R18 ;  /* 0x000000ffff107224 */ /* 0x000fe200078e0012 */
[----:B------:R-:W-:Y:S01]  /*eaa0*/  IADD3 R9, P0, RZ, -R12, RZ ;  /* 0x8000000cff097210 */ /* 0x000fe20007f1e0ff */
[----:B------:R-:W-:Y:S01]  /*eab0*/  FMUL R11, R6, UR4 ;  /* 0x00000004060b7c20 */ /* 0x000fe20008400000 */
[----:B------:R-:W-:Y:S01]  /*eac0*/  ULDC UR4, c[0x0][0x154] ;  /* 0x0000550000047ab9 */ /* 0x000fe20000000800 */
[----:B------:R-:W1:Y:S02]  /*ead0*/  LDC.64 R24, c[0x0][0x640] ;  /* 0x00019000ff187b82 */ /* 0x000e640000000a00 */
[----:B------:R-:W-:-:S02]  /*eae0*/  IMAD.X R5, RZ, RZ, ~R5, P0 ;  /* 0x000000ffff057224 */ /* 0x000fc400000e0e05 */
[----:B------:R-:W2:Y:S01]  /*eaf0*/  F2I.U32.TRUNC.NTZ R11, R11 ;  /* 0x0000000b000b7305 */ /* 0x000ea2000020f000 */
[----:B------:R-:W-:-:S03]  /*eb00*/  IMAD.WIDE.U32 R6, R9, R20, R16 ;  /* 0x0000001409067225 */ /* 0x000fc600078e0010 */
[----:B------:R-:W3:Y:S01]  /*eb10*/  LDC R13, c[0x0][0x144] ;  /* 0x00005100ff0d7b82 */ /* 0x000ee20000000800 */
[----:B------:R-:W-:-:S04]  /*eb20*/  IMAD R8, R5, R20, RZ ;  /* 0x0000001405087224 */ /* 0x000fc800078e02ff */
[----:B------:R-:W-:Y:S02]  /*eb30*/  IMAD R5, R9, R21, R8 ;  /* 0x0000001509057224 */ /* 0x000fe400078e0208 */
[----:B------:R-:W-:Y:S01]  /*eb40*/  IMAD.MOV.U32 R8, RZ, RZ, -0x1 ;  /* 0xffffffffff087424 */ /* 0x000fe200078e00ff */
[----:B------:R-:W4:Y:S01]  /*eb50*/  LDC R14, c[0x0][0x608] ;  /* 0x00018200ff0e7b82 */ /* 0x000f220000000800 */
[----:B------:R-:W-:Y:S01]  /*eb60*/  IMAD.IADD R5, R7, 0x1, R5 ;  /* 0x0000000107057824 */ /* 0x000fe200078e0205 */
[----:B------:R-:W-:-:S04]  /*eb70*/  I2FP.F32.U32 R7, R3 ;  /* 0x0000000300077245 */ /* 0x000fc80000201000 */
[-C--:B0-----:R-:W-:Y:S01]  /*eb80*/  SHF.R.U64 R10, R6, R22.reuse, R5 ;  /* 0x00000016060a7219 */ /* 0x081fe20000001205 */
[----:B--2---:R-:W-:Y:S01]  /*eb90*/  IMAD.MOV R6, RZ, RZ, -R11 ;  /* 0x000000ffff067224 */ /* 0x004fe200078e0a0b */
[----:B------:R-:W0:Y:S01]  /*eba0*/  LDC R9, c[0x0][0x658] ;  /* 0x00019600ff097b82 */ /* 0x000e220000000800 */
[----:B-1----:R-:W-:Y:S01]  /*ebb0*/  ISETP.NE.U32.AND P0, PT, R24, RZ, PT ;  /* 0x000000ff1800720c */ /* 0x002fe20003f05070 */
[----:B------:R-:W-:Y:S01]  /*ebc0*/  FMUL R7, R7, UR4 ;  /* 0x0000000407077c20 */ /* 0x000fe20008400000 */
[----:B------:R-:W-:Y:S02]  /*ebd0*/  SHF.R.U32.HI R5, RZ, R22, R5 ;  /* 0x00000016ff057219 */ /* 0x000fe40000011605 */
[----:B------:R-:W-:-:S03]  /*ebe0*/  ISETP.NE.AND.EX P0, PT, R25, RZ, PT, P0 ;  /* 0x000000ff1900720c */ /* 0x000fc60003f05300 */
[----:B------:R-:W1:Y:S01]  /*ebf0*/  LDC R16, c[0x0][0x148] ;  /* 0x00005200ff107b82 */ /* 0x000e620000000800 */
[----:B---3--:R-:W-:Y:S02]  /*ec00*/  IMAD R21, R13, R6, R4 ;  /* 0x000000060d157224 */ /* 0x008fe400078e0204 */
[----:B------:R-:W-:-:S05]  /*ec10*/  IMAD.MOV.U32 R6, RZ, RZ, 0x1 ;  /* 0x00000001ff067424 */ /* 0x000fca00078e00ff */
[----:B------:R-:W2:Y:S01]  /*ec20*/  LDC R19, c[0x0][0x600] ;  /* 0x00018000ff137b82 */ /* 0x000ea20000000800 */
[-CC-:B----4-:R-:W-:Y:S02]  /*ec30*/  SHF.R.U64 R13, R10, R14.reuse, R5.reuse ;  /* 0x0000000e0a0d7219 */ /* 0x190fe40000001205 */
[----:B------:R-:W-:Y:S02]  /*ec40*/  SHF.R.U32.HI R4, RZ, R14, R5 ;  /* 0x0000000eff047219 */ /* 0x000fe40000011605 */
[----:B------:R3:W4:Y:S03]  /*ec50*/  F2I.U32.TRUNC.NTZ R14, R7 ;  /* 0x00000007000e7305 */ /* 0x000726000020f000 */
[----:B------:R-:W1:Y:S01]  /*ec60*/  LDC R20, c[0x0][0x648] ;  /* 0x00019200ff147b82 */ /* 0x000e620000000800 */
[-C--:B0-----:R-:W-:Y:S02]  /*ec70*/  SHF.R.U64 R15, R13, R9.reuse, R4 ;  /* 0x000000090d0f7219 */ /* 0x081fe40000001204 */
[----:B------:R-:W-:-:S02]  /*ec80*/  SHF.L.U32 R8, R8, R9, RZ ;  /* 0x0000000908087219 */ /* 0x000fc400000006ff */
[-C--:B------:R-:W-:Y:S01]  /*ec90*/  SHF.R.U32.HI R5, RZ, R9.reuse, R4 ;  /* 0x00000009ff057219 */ /* 0x080fe20000011604 */
[----:B------:R-:W-:Y:S01]  /*eca0*/  IMAD.MOV.U32 R4, RZ, RZ, R15 ;  /* 0x000000ffff047224 */ /* 0x000fe200078e000f */
[----:B------:R-:W-:Y:S01]  /*ecb0*/  SHF.L.U32 R22, R6, R9, RZ ;  /* 0x0000000906167219 */ /* 0x000fe200000006ff */
[----:B------:R-:W0:Y:S01]  /*ecc0*/  LDC R23, c[0x0][0x638] ;  /* 0x00018e00ff177b82 */ /* 0x000e220000000800 */
[----:B------:R-:W-:-:S07]  /*ecd0*/  LOP3.LUT R26, RZ, R8, RZ, 0x33, !PT ;  /* 0x00000008ff1a7212 */ /* 0x000fce00078e33ff */
        /* <DEDUP_REMOVED lines=12> */
.L_x_384:
[----:B------:R-:W3:Y:S01]  /*eda0*/  LDC R6, c[0x0][0x65c] ;  /* 0x00019700ff067b82 */ /* 0x000ee20000000800 */
[----:B-1----:R-:W-:Y:S01]  /*edb0*/  SHF.R.U64 R5, R4, R20, R5 ;  /* 0x0000001404057219 */ /* 0x002fe20000001205 */
[----:B--2---:R-:W-:Y:S01]  /*edc0*/  VIADD R7, R19, 0xffffffff ;  /* 0xffffffff13077836 */ /* 0x004fe20000000000 */
[----:B------:R-:W-:Y:S01]  /*edd0*/  LOP3.LUT R4, R13, R26, RZ, 0xc0, !PT ;  /* 0x0000001a0d047212 */ /* 0x000fe200078ec0ff */
[----:B------:R-:W-:Y:S02]  /*ede0*/  IMAD.MOV R14, RZ, RZ, -R14 ;  /* 0x000000ffff0e7224 */ /* 0x000fe400078e0a0e */
[----:B------:R-:W-:Y:S01]  /*edf0*/  IMAD.MOV.U32 R8, RZ, RZ, R12 ;  /* 0x000000ffff087224 */ /* 0x000fe200078e000c */
[----:B------:R-:W-:Y:S01]  /*ee00*/  LOP3.LUT R10, R10, R7, RZ, 0xc0, !PT ;  /* 0x000000070a0a7212 */ /* 0x000fe200078ec0ff */
[----:B------:R-:W-:Y:S01]  /*ee10*/  IMAD R4, R22, R5, R4 ;  /* 0x0000000516047224 */ /* 0x000fe200078e0204 */
[----:B---3--:R-:W-:Y:S01]  /*ee20*/  ISETP.NE.AND P0, PT, R6, 0x1, PT ;  /* 0x000000010600780c */ /* 0x008fe20003f05270 */
[----:B------:R-:W-:-:S12]  /*ee30*/  IMAD.MOV R6, RZ, RZ, -R5 ;  /* 0x000000ffff067224 */ /* 0x000fd800078e0a05 */
[----:B------:R-:W-:Y:S02]  /*ee40*/  @P0 IMAD R21, R16, R14, R3 ;  /* 0x0000000e10150224 */ /* 0x000fe400078e0203 */
[----:B0-----:R-:W-:Y:S02]  /*ee50*/  IMAD R3, R6, R23, R15 ;  /* 0x0000001706037224 */ /* 0x001fe400078e020f */
[----:B------:R-:W-:Y:S02]  /*ee60*/  IMAD R7, R4, R27, R21 ;  /* 0x0000001b04077224 */ /* 0x000fe400078e0215 */
[----:B------:R-:W-:Y:S02]  /*ee70*/  IMAD R4, R3, R19, R10 ;  /* 0x0000001303047224 */ /* 0x000fe400078e020a */
[----:B------:R-:W-:-:S03]  /*ee80*/  IMAD.MOV.U32 R6, RZ, RZ, 0x1 ;  /* 0x00000001ff067424 */ /* 0x000fc600078e00ff */
[----:B------:R-:W-:Y:S02]  /*ee90*/  SEL R9, R4, R7, !P0 ;  /* 0x0000000704097207 */ /* 0x000fe40004000000 */
[----:B------:R-:W-:-:S07]  /*eea0*/  SEL R7, R7, R4, !P0 ;  /* 0x0000000407077207 */ /* 0x000fce0004000000 */
.L_x_382:
[----:B------:R-:W-:-:S08]  /*eeb0*/  NOP ;  /* 0x0000000000007918 */ /* 0x000fd00000000000 */
[----:B------:R-:W0:-:S00]  /*eec0*/  USETMAXREG.DEALLOC.CTAPOOL 0x28 ;  /* 0x00000028000079c8 */ /* 0x000e0000080e0500 */
[----:B0-----:R-:W-:-:S13]  /*eed0*/  ISETP.NE.AND P0, PT, R0, RZ, PT ;  /* 0x000000ff0000720c */ /* 0x001fda0003f05270 */
[----:B------:R-:W-:Y:S05]  /*eee0*/  @P0 EXIT ;  /* 0x000000000000094d */ /* 0x000fea0003800000 */
[----:B------:R-:W-:Y:S01]  /*eef0*/  LOP3.LUT P0, RZ, R6, 0xff, RZ, 0xc0, !PT ;  /* 0x000000ff06ff7812 */ /* 0x000fe2000780c0ff */
[----:B------:R-:W-:Y:S02]  /*ef00*/  IMAD.MOV.U32 R3, RZ, RZ, 0x1 ;  /* 0x00000001ff037424 */ /* 0x000fe400078e00ff */
[----:B------:R-:W-:-:S10]  /*ef10*/  IMAD.MOV.U32 R0, RZ, RZ, RZ ;  /* 0x000000ffff007224 */ /* 0x000fd400078e00ff */
[----:B------:R-:W-:Y:S05]  /*ef20*/  @!P0 BRA `(.L_x_385) ;  /* 0x0000000c00448947 */ /* 0x000fea0003800000 */
[----:B------:R-:W0:Y:S01]  /*ef30*/  LDC R0, c[0x0][0x28c] ;  /* 0x0000a300ff007b82 */ /* 0x000e220000000800 */
[----:B------:R-:W1:Y:S01]  /*ef40*/  S2R R4, SR_TID.X ;  /* 0x0000000000047919 */ /* 0x000e620000002100 */
[----:B------:R-:W-:Y:S01]  /*ef50*/  ULDC UR5, c[0x0][0x600] ;  /* 0x0001800000057ab9 */ /* 0x000fe20000000800 */
[----:B------:R-:W-:Y:S01]  /*ef60*/  ULDC UR4, c[0x0][0xc] ;  /* 0x0000030000047ab9 */ /* 0x000fe20000000800 */
[----:B------:R-:W-:Y:S01]  /*ef70*/  UIADD3 UR16, UR5, -0x1, URZ ;  /* 0xffffffff05107890 */ /* 0x000fe2000fffe03f */
[----:B------:R-:W-:Y:S01]  /*ef80*/  BSSY B0, `(.L_x_385) ;  /* 0x00000cb000007945 */ /* 0x000fe20003800000 */
[----:B------:R-:W-:Y:S01]  /*ef90*/  ULDC UR6, c[0x0][0x658] ;  /* 0x0001960000067ab9 */ /* 0x000fe20000000800 */
[----:B------:R-:W-:Y:S01]  /*efa0*/  ULDC UR5, c[0x0][0x10] ;  /* 0x0000040000057ab9 */ /* 0x000fe20000000800 */
[----:B------:R-:W-:Y:S01]  /*efb0*/  UMOV UR7, 0xffffffff ;  /* 0xffffffff00077882 */ /* 0x000fe20000000000 */
[----:B------:R-:W-:Y:S01]  /*efc0*/  UMOV UR8, 0x1 ;  /* 0x0000000100087882 */ /* 0x000fe20000000000 */
[----:B------:R-:W-:Y:S01]  /*efd0*/  UIMAD.WIDE.U32 UR4, UR4, UR5, URZ ;  /* 0x00000005040472a5 */ /* 0x000fe2000f8e003f */
[----:B------:R-:W-:Y:S01]  /*efe0*/  IMAD.MOV.U32 R11, RZ, RZ, 0x1 ;  /* 0x00000001ff0b7424 */ /* 0x000fe200078e00ff */
[----:B------:R-:W-:Y:S01]  /*eff0*/  USHF.L.U32 UR7, UR7, UR6, URZ ;  /* 0x0000000607077299 */ /* 0x000fe2000800063f */
[----:B------:R-:W-:Y:S01]  /*f000*/  LOP3.LUT R16, R2, 0x2, RZ, 0xfc, !PT ;  /* 0x0000000202107812 */ /* 0x000fe200078efcff */
[----:B------:R-:W-:-:S02]  /*f010*/  USHF.L.U32 UR18, UR8, UR6, URZ ;  /* 0x0000000608127299 */ /* 0x000fc4000800063f */
[----:B------:R-:W-:Y:S01]  /*f020*/  ULOP3.LUT UR17, URZ, UR7, URZ, 0x33, !UPT ;  /* 0x000000073f117292 */ /* 0x000fe2000f8e333f */
[----:B------:R-:W-:Y:S01]  /*f030*/  ULDC UR6, c[0x0][0x14] ;  /* 0x0000050000067ab9 */ /* 0x000fe20000000800 */
[----:B------:R-:W-:Y:S01]  /*f040*/  ULDC.64 UR22, c[0x0][0x198] ;  /* 0x0000660000167ab9 */ /* 0x000fe20000000a00 */
[----:B------:R-:W-:Y:S02]  /*f050*/  UIMAD.WIDE.U32 UR20, UR4, UR6, URZ ;  /* 0x00000006041472a5 */ /* 0x000fe4000f8e003f */
[----:B------:R-:W-:Y:S01]  /*f060*/  UIMAD UR13, UR5, UR6, URZ ;  /* 0x00000006050d72a4 */ /* 0x000fe2000f8e023f */
[----:B0-----:R-:W-:-:S03]  /*f070*/  VIADD R0, R0, 0x1f ;  /* 0x0000001f00007836 */ /* 0x001fc60000000000 */
[----:B------:R-:W-:Y:S02]  /*f080*/  UIADD3 UR13, UR21, UR13, URZ ;  /* 0x0000000d150d7290 */ /* 0x000fe4000fffe03f */
[----:B------:R-:W-:-:S04]  /*f090*/  SHF.R.S32.HI R3, RZ, 0x1f, R0 ;  /* 0x0000001fff037819 */ /* 0x000fc80000011400 */
[----:B------:R-:W-:Y:S01]  /*f0a0*/  LEA.HI R3, R3, R0, RZ, 0x5 ;  /* 0x0000000003037211 */ /* 0x000fe200078f28ff */
[----:B------:R-:W-:Y:S01]  /*f0b0*/  IMAD.MOV.U32 R0, RZ, RZ, RZ ;  /* 0x000000ffff007224 */ /* 0x000fe200078e00ff */
[C---:B-1----:R-:W-:Y:S02]  /*f0c0*/  LOP3.LUT P2, RZ, R4.reuse, 0x7f, RZ, 0xc0, !PT ;  /* 0x0000007f04ff7812 */ /* 0x042fe4000784c0ff */
[----:B------:R-:W-:Y:S01]  /*f0d0*/  SHF.R.S32.HI R13, RZ, 0x5, R3 ;  /* 0x00000005ff0d7819 */ /* 0x000fe20000011403 */
[----:B------:R-:W-:Y:S01]  /*f0e0*/  IMAD.MOV.U32 R3, RZ, RZ, 0x1 ;  /* 0x00000001ff037424 */ /* 0x000fe200078e00ff */
[----:B------:R-:W-:-:S03]  /*f0f0*/  LOP3.LUT P0, RZ, R4, 0x1f, RZ, 0xc0, !PT ;  /* 0x0000001f04ff7812 */ /* 0x000fc6000780c0ff */
[----:B------:R-:W-:Y:S01]  /*f100*/  VIADD R10, R13, 0x1 ;  /* 0x000000010d0a7836 */ /* 0x000fe20000000000 */
[----:B------:R-:W-:-:S13]  /*f110*/  PLOP3.LUT P0, PT, P0, P2, PT, 0x8a, 0x0 ;  /* 0x000000000000781c */ /* 0x000fda0000705172 */
.L_x_397:
[----:B------:R-:W-:-:S03]  /*f120*/  UMOV UR4, 0xffffffff ;  /* 0xffffffff00047882 */ /* 0x000fc60000000000 */
[----:B------:R-:W-:Y:S05]  /*f130*/  BRA.DIV UR4, `(.L_x_386) ;  /* 0x00000012043c7947 */ /* 0x000fea000b800000 */
[----:B------:R-:W-:-:S13]  /*f140*/  ELECT P6, URZ, PT ;  /* 0x00000000003f782f */ /* 0x000fda00038c0000 */
.L_x_412:
[----:B------:R-:W0:Y:S01]  /*f150*/  LDC R4, c[0x0][0x28c] ;  /* 0x0000a300ff047b82 */ /* 0x000e220000000800 */
[----:B------:R-:W-:Y:S01]  /*f160*/  BSSY B1, `(.L_x_387) ;  /* 0x0000037000017945 */ /* 0x000fe20003800000 */
[----:B0-----:R-:W-:-:S13]  /*f170*/  ISETP.LT.OR P6, PT, R4, 0x1, !P6 ;  /* 0x000000010400780c */ /* 0x001fda00077c1670 */
[----:B------:R-:W-:Y:S05]  /*f180*/  @P6 BRA `(.L_x_388) ;  /* 0x0000000000d06947 */ /* 0x000fea0003800000 */
[----:B------:R-:W-:Y:S02]  /*f190*/  IMAD R14, R9, 0xb0, RZ ;  /* 0x000000b0090e7824 */ /* 0x000fe400078e02ff */
[----:B------:R-:W-:Y:S02]  /*f1a0*/  IMAD.SHL.U32 R15, R7, 0x100, RZ ;  /* 0x00000100070f7824 */ /* 0x000fe400078e00ff */
[----:B------:R-:W-:Y:S02]  /*f1b0*/  IMAD.MOV.U32 R20, RZ, RZ, RZ ;  /* 0x000000ffff147224 */ /* 0x000fe400078e00ff */
[----:B------:R-:W-:Y:S02]  /*f1c0*/  IMAD.MOV.U32 R4, RZ, RZ, R10 ;  /* 0x000000ffff047224 */ /* 0x000fe400078e000a */
[----:B------:R-:W-:Y:S02]  /*f1d0*/  IMAD.MOV.U32 R5, RZ, RZ, R3 ;  /* 0x000000ffff057224 */ /* 0x000fe400078e0003 */
[----:B------:R-:W-:-:S07]  /*f1e0*/  IMAD.MOV.U32 R6, RZ, RZ, R0 ;  /* 0x000000ffff067224 */ /* 0x000fce00078e0000 */
.L_x_392:
[----:B------:R-:W0:Y:S01]  /*f1f0*/  S2R R12, SR_CgaCtaId ;  /* 0x00000000000c7919 */ /* 0x000e220000008800 */
[----:B------:R-:W-:Y:S01]  /*f200*/  MOV R7, 0x400 ;  /* 0x0000040000077802 */ /* 0x000fe20000000f00 */
[----:B------:R-:W1:Y:S03]  /*f210*/  @!P2 LDC R9, c[0x0][0x500] ;  /* 0x00014000ff09ab82 */ /* 0x000e660000000800 */
[----:B0-----:R-:W-:Y:S02]  /*f220*/  LEA R19, R12, R7, 0x18 ;  /* 0x000000070c137211 */ /* 0x001fe400078ec0ff */
[----:B------:R-:W-:-:S03]  /*f230*/  SHF.L.U32 R7, R5, 0x1f, RZ ;  /* 0x0000001f05077819 */ /* 0x000fc600000006ff */
[----:B------:R-:W-:-:S04]  /*f240*/  IMAD R12, R6, 0x8, R19 ;  /* 0x00000008060c7824 */ /* 0x000fc800078e0213 */
[----:B------:R-:W0:Y:S02]  /*f250*/  SYNCS.PHASECHK.TRANS64.TRYWAIT P1, [R12+URZ+0x40], R7 ;  /* 0x000040070c0075a7 */ /* 0x000e24000802017f */
[----:B01----:R-:W-:Y:S05]  /*f260*/  @!P1 BRA `(.L_x_389) ;  /* 0x0000001000109947 */ /* 0x003fea0003800000 */
.L_x_413:
[----:B0-----:R-:W-:Y:S01]  /*f270*/  PRMT R7, R16, 0x9910, RZ ;  /* 0x0000991010077816 */ /* 0x001fe200000000ff */
[----:B------:R0:W-:Y:S03]  /*f280*/  @!P2 SYNCS.ARRIVE.TRANS64 RZ, [R12+URZ], R9 ;  /* 0x000000090cffa9a7 */ /* 0x0001e6000800003f */
[----:B------:R-:W-:-:S13]  /*f290*/  ISETP.NE.AND P1, PT, R7, 0x2, PT ;  /* 0x000000020700780c */ /* 0x000fda0003f25270 */
[----:B0-----:R-:W-:Y:S05]  /*f2a0*/  @P1 BRA `(.L_x_390) ;  /* 0x0000000000041947 */ /* 0x001fea0003800000 */
[----:B------:R-:W-:Y:S01]  /*f2b0*/  BPT.TRAP 0x1 ;  /* 0x000000040000795c */ /* 0x000fe20000300000 */
.L_x_390:
[----:B------:R-:W-:Y:S05]  /*f2c0*/  @P0 BRA `(.L_x_391) ;  /* 0x0000000000040947 */ /* 0x000fea0003800000 */
[----:B------:R-:W-:Y:S01]  /*f2d0*/  BPT.TRAP 0x1 ;  /* 0x000000040000795c */ /* 0x000fe20000300000 */
.L_x_391:
[--C-:B------:R-:W-:Y:S01]  /*f2e0*/  IMAD R7, R6, 0x4000, R19.reuse ;  /* 0x0000400006077824 */ /* 0x100fe200078e0213 */
[----:B------:R-:W-:Y:S01]  /*f2f0*/  R2UR UR9, R12 ;  /* 0x000000000c0972ca */ /* 0x000fe200000e0000 */
[----:B------:R-:W-:Y:S01]  /*f300*/  IMAD R19, R6, 0x2c00, R19 ;  /* 0x00002c0006137824 */ /* 0x000fe200078e0213 */
[----:B------:R-:W-:Y:S01]  /*f310*/  UIADD3 UR4, UP0, UR22, 0xf0, URZ ;  /* 0x000000f016047890 */ /* 0x000fe2000ff1e03f */
[----:B------:R-:W-:Y:S01]  /*f320*/  VIADD R4, R4, 0xffffffff ;  /* 0xffffffff04047836 */ /* 0x000fe20000000000 */
[----:B------:R-:W-:Y:S01]  /*f330*/  R2UR UR5, R7 ;  /* 0x00000000070572ca */ /* 0x000fe200000e0000 */
[----:B------:R-:W-:Y:S01]  /*f340*/  UIADD3 UR24, UP1, UR22, 0x1f0, URZ ;  /* 0x000001f016187890 */ /* 0x000fe2000ff3e03f */
[----:B------:R-:W-:Y:S01]  /*f350*/  R2UR UR8, R19 ;  /* 0x00000000130872ca */ /* 0x000fe200000e0000 */
[----:B------:R-:W-:Y:S01]  /*f360*/  VIADD R6, R6, 0x1 ;  /* 0x0000000106067836 */ /* 0x000fe20000000000 */
[----:B------:R-:W-:Y:S01]  /*f370*/  R2UR UR11, R15 ;  /* 0x000000000f0b72ca */ /* 0x000fe200000e0000 */
[----:B------:R-:W-:Y:S01]  /*f380*/  UIADD3.X UR25, URZ, UR23, URZ, UP1, !UPT ;  /* 0x000000173f197290 */ /* 0x000fe20008ffe43f */
[----:B------:R-:W-:Y:S01]  /*f390*/  R2UR UR10, R20 ;  /* 0x00000000140a72ca */ /* 0x000fe200000e0000 */
[----:B------:R-:W-:Y:S01]  /*f3a0*/  UMOV UR6, 0x0 ;  /* 0x0000000000067882 */ /* 0x000fe20000000000 */
[----:B------:R-:W-:Y:S01]  /*f3b0*/  R2UR UR12, R8 ;  /* 0x00000000080c72ca */ /* 0x000fe200000e0000 */
[----:B------:R-:W-:Y:S01]  /*f3c0*/  UMOV UR7, 0x10000000 ;  /* 0x1000000000077882 */ /* 0x000fe20000000000 */
[----:B------:R-:W-:Y:S01]  /*f3d0*/  R2UR UR19, R14 ;  /* 0x000000000e1372ca */ /* 0x000fe200000e0000 */
[----:B------:R-:W-:Y:S01]  /*f3e0*/  VIADD R20, R20, 0x20 ;  /* 0x0000002014147836 */ /* 0x000fe20000000000 */
[----:B------:R-:W-:Y:S01]  /*f3f0*/  ISETP.GT.AND P3, PT, R4, 0x1, PT ;  /* 0x000000010400780c */ /* 0x000fe20003f64270 */
[----:B------:R-:W-:Y:S01]  /*f400*/  UIADD3 UR14, UR5, 0x180, URZ ;  /* 0x00000180050e7890 */ /* 0x000fe2000fffe03f */
[----:B------:R-:W-:Y:S01]  /*f410*/  ISETP.NE.AND P1, PT, R6, 0x8, PT ;  /* 0x000000080600780c */ /* 0x000fe20003f25270 */
[----:B------:R-:W-:-:S02]  /*f420*/  UIADD3.X UR5, URZ, UR23, URZ, UP0, !UPT ;  /* 0x000000173f057290 */ /* 0x000fc400087fe43f */
[----:B------:R-:W-:Y:S01]  /*f430*/  UIADD3 UR15, UR8, 0x20180, URZ ;  /* 0x00020180080f7890 */ /* 0x000fe2000fffe03f */
[----:B------:R-:W-:Y:S02]  /*f440*/  SEL R12, RZ, 0x1, P1 ;  /* 0x00000001ff0c7807 */ /* 0x000fe40000800000 */
[----:B------:R-:W-:Y:S01]  /*f450*/  UMOV UR8, UR14 ;  /* 0x0000000e00087c82 */ /* 0x000fe20008000000 */
[----:B------:R-:W-:Y:S02]  /*f460*/  SEL R6, R6, RZ, P1 ;  /* 0x000000ff06067207 */ /* 0x000fe40000800000 */
[----:B------:R-:W-:Y:S01]  /*f470*/  LOP3.LUT R5, R5, R12, RZ, 0x3c, !PT ;  /* 0x0000000c05057212 */ /* 0x000fe200078e3cff */
[----:B------:R0:W-:Y:S02]  /*f480*/  UTMALDG.3D [UR8], [UR4], desc[UR6] ;  /* 0x00000608040075b4 */ /* 0x0001e40008011000 */
[----:B0-----:R-:W-:Y:S01]  /*f490*/  UMOV UR8, UR15 ;  /* 0x0000000f00087c82 */ /* 0x001fe20008000000 */
[----:B------:R-:W-:-:S02]  /*f4a0*/  UMOV UR11, UR19 ;  /* 0x00000013000b7c82 */ /* 0x000fc40008000000 */
[----:B------:R0:W-:Y:S02]  /*f4b0*/  UTMALDG.3D [UR8], [UR24], desc[UR6] ;  /* 0x00000608180075b4 */ /* 0x0001e40008011000 */
[----:B0-----:R-:W-:Y:S05]  /*f4c0*/  @P3 BRA `(.L_x_392) ;  /* 0xfffffffc00483947 */ /* 0x001fea000383ffff */
.L_x_388:
[----:B------:R-:W-:Y:S05]  /*f4d0*/  BSYNC B1 ;  /* 0x0000000000017941 */ /* 0x000fea0003800000 */
.L_x_387:
[----:B------:R-:W-:Y:S01]  /*f4e0*/  LOP3.LUT P3, RZ, R11, 0xff, RZ, 0xc0, !PT ;  /* 0x000000ff0bff7812 */ /* 0x000fe2000786c0ff */
[----:B------:R-:W-:Y:S01]  /*f4f0*/  IMAD.IADD R0, R13, 0x1, R0 ;  /* 0x000000010d007824 */ /* 0x000fe200078e0200 */
[----:B------:R-:W-:Y:S01]  /*f500*/  IADD3 R18, P4, R18, UR20, RZ ;  /* 0x0000001412127c10 */ /* 0x000fe2000ff9e0ff */
[----:B------:R-:W-:Y:S01]  /*f510*/  ULDC.64 UR4, c[0x0][0x650] ;  /* 0x0001940000047ab9 */ /* 0x000fe20000000a00 */
[----:B------:R-:W-:Y:S01]  /*f520*/  BSSY B1, `(.L_x_393) ;  /* 0x000006e000017945 */ /* 0x000fe20003800000 */
[----:B------:R-:W-:Y:S01]  /*f530*/  IMAD.MOV.U32 R7, RZ, RZ, -0x1 ;  /* 0xffffffffff077424 */ /* 0x000fe200078e00ff */
[----:B------:R-:W-:Y:S01]  /*f540*/  SHF.R.U32.HI R4, RZ, 0x3, R0 ;  /* 0x00000003ff047819 */ /* 0x000fe20000011600 */
[----:B------:R-:W-:Y:S01]  /*f550*/  IMAD.MOV.U32 R9, RZ, RZ, -0x1 ;  /* 0xffffffffff097424 */ /* 0x000fe200078e00ff */
[----:B------:R-:W-:Y:S01]  /*f560*/  ISETP.GT.U32.AND P1, PT, R0, 0x7, PT ;  /* 0x000000070000780c */ /* 0x000fe20003f24070 */
[----:B------:R-:W-:Y:S01]  /*f570*/  IMAD.MOV.U32 R8, RZ, RZ, -0x1 ;  /* 0xffffffffff087424 */ /* 0x000fe200078e00ff */
[----:B------:R-:W-:-:S02]  /*f580*/  LOP3.LUT R4, R4, 0x1, RZ, 0xc0, !PT ;  /* 0x0000000104047812 */ /* 0x000fc400078ec0ff */
[----:B------:R-:W-:Y:S01]  /*f590*/  ISETP.LT.U32.AND P1, PT, R13, 0x8, P1 ;  /* 0x000000080d00780c */ /* 0x000fe20000f21070 */
[----:B------:R-:W0:Y:S01]  /*f5a0*/  @P3 S2R R6, SR_CgaCtaId ;  /* 0x0000000000063919 */ /* 0x000e220000008800 */
[----:B------:R-:W-:Y:S02]  /*f5b0*/  @P3 MOV R5, 0x400 ;  /* 0x0000040000053802 */ /* 0x000fe40000000f00 */
[----:B------:R-:W-:Y:S02]  /*f5c0*/  IADD3.X R17, R17, UR13, RZ, P4, !PT ;  /* 0x0000000d11117c10 */ /* 0x000fe4000a7fe4ff */
[----:B------:R-:W-:Y:S02]  /*f5d0*/  ISETP.GE.U32.AND P4, PT, R18, UR4, PT ;  /* 0x0000000412007c0c */ /* 0x000fe4000bf86070 */
[----:B------:R-:W-:Y:S02]  /*f5e0*/  LOP3.LUT R0, R0, 0x7, RZ, 0xc0, !PT ;  /* 0x0000000700007812 */ /* 0x000fe400078ec0ff */
[----:B------:R-:W-:-:S02]  /*f5f0*/  PRMT R11, RZ, 0x7610, R11 ;  /* 0x00007610ff0b7816 */ /* 0x000fc4000000000b */
[----:B0-----:R-:W-:-:S04]  /*f600*/  @P3 LEA R5, R6, R5, 0x18 ;  /* 0x0000000506053211 */ /* 0x001fc800078ec0ff */
[----:B------:R0:W-:Y:S01]  /*f610*/  @P3 SYNCS.ARRIVE.TRANS64.A1T0 RZ, [R5+URZ+0x98], RZ ;  /* 0x000098ff05ff39a7 */ /* 0x0001e2000810003f */
[----:B------:R-:W-:Y:S02]  /*f620*/  ISETP.NE.U32.AND P3, PT, R4, 0x1, PT ;  /* 0x000000010400780c */ /* 0x000fe40003f65070 */
[----:B------:R-:W-:Y:S02]  /*f630*/  SEL R4, RZ, 0x1, !P1 ;  /* 0x00000001ff047807 */ /* 0x000fe40004800000 */
[----:B------:R-:W-:Y:S02]  /*f640*/  ISETP.GE.U32.AND.EX P1, PT, R17, UR5, PT, P4 ;  /* 0x0000000511007c0c */ /* 0x000fe4000bf26140 */
[----:B------:R-:W-:-:S04]  /*f650*/  ISETP.GT.U32.AND P3, PT, R13, 0x7, !P3 ;  /* 0x000000070d00780c */ /* 0x000fc80005f64070 */
[----:B0-----:R-:W-:-:S04]  /*f660*/  SEL R5, RZ, 0x1, !P3 ;  /* 0x00000001ff057807 */ /* 0x001fc80005800000 */
[--C-:B------:R-:W-:Y:S02]  /*f670*/  LOP3.LUT R3, R5, R3, R4.reuse, 0x96, !PT ;  /* 0x0000000305037212 */ /* 0x100fe400078e9604 */
[----:B------:R-:W-:Y:S01]  /*f680*/  PRMT R4, RZ, 0x7610, R4 ;  /* 0x00007610ff047816 */ /* 0x000fe20000000004 */
[----:B------:R-:W-:Y:S06]  /*f690*/  @P1 BRA `(.L_x_394) ;  /* 0x0000000400581947 */ /* 0x000fec0003800000 */
[----:B------:R-:W-:Y:S01]  /*f6a0*/  ULDC.64 UR4, c[0x0][0x628] ;  /* 0x00018a0000047ab9 */ /* 0x000fe20000000a00 */
[----:B------:R-:W0:Y:S01]  /*f6b0*/  S2R R14, SR_CTAID.X ;  /* 0x00000000000e7919 */ /* 0x000e220000002500 */
[----:B------:R-:W-:Y:S01]  /*f6c0*/  ISETP.NE.U32.AND P1, PT, RZ, UR4, PT ;  /* 0x00000004ff007c0c */ /* 0x000fe2000bf25070 */
[----:B------:R-:W-:Y:S01]  /*f6d0*/  ULDC UR7, c[0x0][0x630] ;  /* 0x00018c0000077ab9 */ /* 0x000fe20000000800 */
[----:B------:R-:W-:Y:S01]  /*f6e0*/  IMAD.MOV.U32 R4, RZ, RZ, R18 ;  /* 0x000000ffff047224 */ /* 0x000fe200078e0012 */
[----:B------:R-:W1:Y:S01]  /*f6f0*/  S2R R12, SR_CTAID.Y ;  /* 0x00000000000c7919 */ /* 0x000e620000002600 */
[----:B------:R-:W-:Y:S01]  /*f700*/  ISETP.NE.AND.EX P1, PT, RZ, UR5, PT, P1 ;  /* 0x00000005ff007c0c */ /* 0x000fe2000bf25310 */
[----:B------:R-:W-:-:S12]  /*f710*/  IMAD.MOV.U32 R5, RZ, RZ, R17 ;  /* 0x000000ffff057224 */ /* 0x000fd800078e0011 */
[----:B------:R-:W-:Y:S05]  /*f720*/  @!P1 BRA `(.L_x_395) ;  /* 0x0000000000289947 */ /* 0x000fea0003800000 */
[----:B------:R-:W-:Y:S02]  /*f730*/  ULDC UR6, c[0x0][0x634] ;  /* 0x00018d0000067ab9 */ /* 0x000fe40000000800 */
[----:B------:R-:W-:-:S05]  /*f740*/  IADD3 R9, P1, R18, UR6, RZ ;  /* 0x0000000612097c10 */ /* 0x000fca000ff3e0ff */
[----:B------:R-:W-:-:S04]  /*f750*/  IMAD.X R15, RZ, RZ, R17, P1 ;  /* 0x000000ffff0f7224 */ /* 0x000fc800008e0611 */
[----:B------:R-:W-:-:S04]  /*f760*/  IMAD.WIDE.U32 R6, R15, UR4, RZ ;  /* 0x000000040f067c25 */ /* 0x000fc8000f8e00ff */
[----:B------:R-:W-:-:S04]  /*f770*/  IMAD.WIDE.U32 R6, P1, R9, UR5, R6 ;  /* 0x0000000509067c25 */ /* 0x000fc8000f820006 */
[----:B------:R-:W-:-:S04]  /*f780*/  IMAD.WIDE.U32 R8, R9, UR4, RZ ;  /* 0x0000000409087c25 */ /* 0x000fc8000f8e00ff */
[----:B------:R-:W-:Y:S01]  /*f790*/  IMAD.X R5, RZ, RZ, RZ, P1 ;  /* 0x000000ffff057224 */ /* 0x000fe200008e06ff */
[----:B------:R-:W-:Y:S01]  /*f7a0*/  IADD3 RZ, P1, R9, R6, RZ ;  /* 0x0000000609ff7210 */ /* 0x000fe20007f3e0ff */
[----:B------:R-:W-:-:S04]  /*f7b0*/  IMAD.MOV.U32 R4, RZ, RZ, R7 ;  /* 0x000000ffff047224 */ /* 0x000fc800078e0007 */
[----:B------:R-:W-:-:S08]  /*f7c0*/  IMAD.WIDE.U32.X R4, R15, UR5, R4, P1 ;  /* 0x000000050f047c25 */ /* 0x000fd000088e0404 */
.L_x_395:
[--C-:B------:R-:W-:Y:S01]  /*f7d0*/  SHF.R.U64 R8, R4, UR7, R5.reuse ;  /* 0x0000000704087c19 */ /* 0x100fe20008001205 */
[----:B------:R-:W-:Y:S01]  /*f7e0*/  ULDC.64 UR4, c[0x0][0x620] ;  /* 0x0001880000047ab9 */ /* 0x000fe20000000a00 */
[----:B------:R-:W-:Y:S01]  /*f7f0*/  SHF.R.U32.HI R4, RZ, UR7, R5 ;  /* 0x00000007ff047c19 */ /* 0x000fe20008011605 */
[----:B------:R-:W-:Y:S01]  /*f800*/  IMAD.MOV.U32 R5, RZ, RZ, R17 ;  /* 0x000000ffff057224 */ /* 0x000fe200078e0011 */
[----:B------:R-:W-:Y:S01]  /*f810*/  IADD3 R7, P1, RZ, -R8, RZ ;  /* 0x80000008ff077210 */ /* 0x000fe20007f3e0ff */
[----:B------:R-:W2:Y:S01]  /*f820*/  LDC R25, c[0x0][0x144] ;  /* 0x00005100ff197b82 */ /* 0x000ea20000000800 */
[----:B0-----:R-:W-:Y:S01]  /*f830*/  I2FP.F32.U32 R9, R14 ;  /* 0x0000000e00097245 */ /* 0x001fe20000201000 */
[----:B------:R-:W-:Y:S01]  /*f840*/  ULDC.64 UR8, c[0x0][0x640] ;  /* 0x0001900000087ab9 */ /* 0x000fe20000000a00 */
[----:B------:R-:W-:Y:S01]  /*f850*/  ULDC UR6, c[0x0][0x608] ;  /* 0x0001820000067ab9 */ /* 0x000fe20000000800 */
[----:B------:R-:W-:Y:S01]  /*f860*/  IMAD.X R4, RZ, RZ, ~R4, P1 ;  /* 0x000000ffff047224 */ /* 0x000fe200008e0e04 */
[----:B------:R-:W-:-:S03]  /*f870*/  ISETP.NE.U32.AND P1, PT, RZ, UR8, PT ;  /* 0x00000008ff007c0c */ /* 0x000fc6000bf25070 */
[----:B------:R-:W-:Y:S01]  /*f880*/  IMAD R6, R4, UR4, RZ ;  /* 0x0000000404067c24 */ /* 0x000fe2000f8e02ff */
[----:B------:R-:W0:Y:S01]  /*f890*/  LDC R19, c[0x0][0x148] ;  /* 0x00005200ff137b82 */ /* 0x000e220000000800 */
[----:B------:R-:W-:Y:S01]  /*f8a0*/  IMAD.MOV.U32 R4, RZ, RZ, R18 ;  /* 0x000000ffff047224 */ /* 0x000fe200078e0012 */
[----:B------:R-:W-:-:S03]  /*f8b0*/  ISETP.NE.AND.EX P1, PT, RZ, UR9, PT, P1 ;  /* 0x00000009ff007c0c */ /* 0x000fc6000bf25310 */
[----:B------:R-:W-:Y:S01]  /*f8c0*/  IMAD.WIDE.U32 R4, R7, UR4, R4 ;  /* 0x0000000407047c25 */ /* 0x000fe2000f8e0004 */
[----:B------:R-:W-:-:S03]  /*f8d0*/  ULDC UR4, c[0x0][0x150] ;  /* 0x0000540000047ab9 */ /* 0x000fc60000000800 */
[----:B------:R-:W-:Y:S02]  /*f8e0*/  IMAD R7, R7, UR5, R6 ;  /* 0x0000000507077c24 */ /* 0x000fe4000f8e0206 */
[----:B------:R-:W-:Y:S01]  /*f8f0*/  FMUL R6, R9, UR4 ;  /* 0x0000000409067c20 */ /* 0x000fe20008400000 */
[----:B------:R-:W-:Y:S01]  /*f900*/  ULDC UR4, c[0x0][0x618] ;  /* 0x0001860000047ab9 */ /* 0x000fe20000000800 */
[----:B------:R-:W-:Y:S01]  /*f910*/  ULDC UR5, c[0x0][0x154] ;  /* 0x0000550000057ab9 */ /* 0x000fe20000000800 */
[----:B------:R-:W-:-:S03]  /*f920*/  IMAD.IADD R5, R5, 0x1, R7 ;  /* 0x0000000105057824 */ /* 0x000fc600078e0207 */
[----:B------:R-:W3:Y:S02]  /*f930*/  F2I.U32.TRUNC.NTZ R6, R6 ;  /* 0x0000000600067305 */ /* 0x000ee4000020f000 */
[----:B------:R-:W-:Y:S02]  /*f940*/  SHF.R.U64 R9, R4, UR4, R5 ;  /* 0x0000000404097c19 */ /* 0x000fe40008001205 */
[----:B-1----:R-:W-:-:S05]  /*f950*/  I2FP.F32.U32 R4, R12 ;  /* 0x0000000c00047245 */ /* 0x002fca0000201000 */
[----:B------:R-:W-:Y:S01]  /*f960*/  FMUL R21, R4, UR5 ;  /* 0x0000000504157c20 */ /* 0x000fe20008400000 */
[----:B------:R-:W-:Y:S01]  /*f970*/  SHF.R.U32.HI R4, RZ, UR4, R5 ;  /* 0x00000004ff047c19 */ /* 0x000fe20008011605 */
[----:B------:R-:W-:-:S03]  /*f980*/  ULDC UR4, c[0x0][0x658] ;  /* 0x0001960000047ab9 */ /* 0x000fc60000000800 */
[--C-:B------:R-:W-:Y:S01]  /*f990*/  SHF.R.U64 R20, R9, UR6, R4.reuse ;  /* 0x0000000609147c19 */ /* 0x100fe20008001204 */
[----:B------:R-:W1:Y:S01]  /*f9a0*/  F2I.U32.TRUNC.NTZ R21, R21 ;  /* 0x0000001500157305 */ /* 0x000e62000020f000 */
[----:B------:R-:W-:Y:S01]  /*f9b0*/  SHF.R.U32.HI R5, RZ, UR6, R4 ;  /* 0x00000006ff057c19 */ /* 0x000fe20008011604 */
[----:B---3--:R-:W-:-:S03]  /*f9c0*/  IMAD.MOV R6, RZ, RZ, -R6 ;  /* 0x000000ffff067224 */ /* 0x008fc600078e0a06 */
[--C-:B------:R-:W-:Y:S01]  /*f9d0*/  SHF.R.U64 R15, R20, UR4, R5.reuse ;  /* 0x00000004140f7c19 */ /* 0x100fe20008001205 */
[----:B--2---:R-:W-:Y:S01]  /*f9e0*/  IMAD R14, R25, R6, R14 ;  /* 0x00000006190e7224 */ /* 0x004fe200078e020e */
[----:B------:R-:W-:-:S03]  /*f9f0*/  SHF.R.U32.HI R23, RZ, UR4, R5 ;  /* 0x00000004ff177c19 */ /* 0x000fc60008011605 */
[----:B------:R-:W-:Y:S02]  /*fa00*/  IMAD.MOV.U32 R4, RZ, RZ, R15 ;  /* 0x000000ffff047224 */ /* 0x000fe400078e000f */
[----:B------:R-:W-:Y:S01]  /*fa10*/  IMAD.MOV.U32 R5, RZ, RZ, R23 ;  /* 0x000000ffff057224 */ /* 0x000fe200078e0017 */
[----:B------:R-:W-:Y:S06]  /*fa20*/  @!P1 BRA `(.L_x_396) ;  /* 0x0000000000289947 */ /* 0x000fec0003800000 */
[----:B------:R-:W-:Y:S02]  /*fa30*/  ULDC UR4, c[0x0][0x64c] ;  /* 0x0001930000047ab9 */ /* 0x000fe40000000800 */
[----:B------:R-:W-:-:S05]  /*fa40*/  IADD3 R5, P1, R15, UR4, RZ ;  /* 0x000000040f057c10 */ /* 0x000fca000ff3e0ff */
[----:B------:R-:W-:-:S04]  /*fa50*/  IMAD.X R23, RZ, RZ, R23, P1 ;  /* 0x000000ffff177224 */ /* 0x000fc800008e0617 */
[----:B------:R-:W-:-:S04]  /*fa60*/  IMAD.WIDE.U32 R6, R23, UR8, RZ ;  /* 0x0000000817067c25 */ /* 0x000fc8000f8e00ff */
[----:B------:R-:W-:-:S04]  /*fa70*/  IMAD.WIDE.U32 R6, P1, R5, UR9, R6 ;  /* 0x0000000905067c25 */ /* 0x000fc8000f820006 */
[----:B------:R-:W-:-:S04]  /*fa80*/  IMAD.WIDE.U32 R4, R5, UR8, RZ ;  /* 0x0000000805047c25 */ /* 0x000fc8000f8e00ff */
[----:B------:R-:W-:Y:S01]  /*fa90*/  IMAD.MOV.U32 R4, RZ, RZ, R7 ;  /* 0x000000ffff047224 */ /* 0x000fe200078e0007 */
[----:B------:R-:W-:Y:S01]  /*faa0*/  IADD3 RZ, P3, R5, R6, RZ ;  /* 0x0000000605ff7210 */ /* 0x000fe20007f7e0ff */
[----:B------:R-:W-:-:S04]  /*fab0*/  IMAD.X R5, RZ, RZ, RZ, P1 ;  /* 0x000000ffff057224 */ /* 0x000fc800008e06ff */
[----:B------:R-:W-:-:S08]  /*fac0*/  IMAD.WIDE.U32.X R4, R23, UR9, R4, P3 ;  /* 0x0000000917047c25 */ /* 0x000fd000098e0404 */
.L_x_396:
[----:B------:R-:W2:Y:S01]  /*fad0*/  LDC R6, c[0x0][0x65c] ;  /* 0x00019700ff067b82 */ /* 0x000ea20000000800 */
[----:B------:R-:W-:Y:S01]  /*fae0*/  ULDC UR4, c[0x0][0x648] ;  /* 0x0001920000047ab9 */ /* 0x000fe20000000800 */
[----:B------:R-:W-:Y:S01]  /*faf0*/  LOP3.LUT R20, R20, UR17, RZ, 0xc0, !PT ;  /* 0x0000001114147c12 */ /* 0x000fe2000f8ec0ff */
[----:B-1----:R-:W-:Y:S01]  /*fb00*/  IMAD.MOV R21, RZ, RZ, -R21 ;  /* 0x000000ffff157224 */ /* 0x002fe200078e0a15 */
[----:B------:R-:W-:Y:S01]  /*fb10*/  SHF.R.U64 R5, R4, UR4, R5 ;  /* 0x0000000404057c19 */ /* 0x000fe20008001205 */
[----:B------:R-:W-:Y:S01]  /*fb20*/  ULDC UR4, c[0x0][0x638] ;  /* 0x00018e0000047ab9 */ /* 0x000fe20000000800 */
[----:B------:R-:W-:-:S03]  /*fb30*/  ULDC UR5, c[0x0][0x610] ;  /* 0x0001840000057ab9 */ /* 0x000fc60000000800 */
[----:B------:R-:W-:Y:S02]  /*fb40*/  IMAD.MOV R4, RZ, RZ, -R5 ;  /* 0x000000ffff047224 */ /* 0x000fe400078e0a05 */
[----:B------:R-:W-:Y:S02]  /*fb50*/  IMAD R5, R5, UR18, R20 ;  /* 0x0000001205057c24 */ /* 0x000fe4000f8e0214 */
[----:B------:R-:W-:Y:S01]  /*fb60*/  IMAD R15, R4, UR4, R15 ;  /* 0x00000004040f7c24 */ /* 0x000fe2000f8e020f */
[----:B------:R-:W-:Y:S01]  /*fb70*/  ULDC UR4, c[0x0][0x600] ;  /* 0x0001800000047ab9 */ /* 0x000fe20000000800 */
[----:B------:R-:W-:Y:S01]  /*fb80*/  IMAD.MOV.U32 R4, RZ, RZ, 0x1 ;  /* 0x00000001ff047424 */ /* 0x000fe200078e00ff */
[----:B--2---:R-:W-:Y:S02]  /*fb90*/  ISETP.NE.AND P1, PT, R6, 0x1, PT ;  /* 0x000000010600780c */ /* 0x004fe40003f25270 */
[----:B------:R-:W-:-:S05]  /*fba0*/  LOP3.LUT R6, R9, UR16, RZ, 0xc0, !PT ;  /* 0x0000001009067c12 */ /* 0x000fca000f8ec0ff */
[----:B------:R-:W-:-:S06]  /*fbb0*/  IMAD R15, R15, UR4, R6 ;  /* 0x000000040f0f7c24 */ /* 0x000fcc000f8e0206 */
[----:B0-----:R-:W-:-:S04]  /*fbc0*/  @P1 IMAD R14, R19, R21, R12 ;  /* 0x00000015130e1224 */ /* 0x001fc800078e020c */
[----:B------:R-:W-:-:S05]  /*fbd0*/  IMAD R14, R5, UR5, R14 ;  /* 0x00000005050e7c24 */ /* 0x000fca000f8e020e */
[----:B------:R-:W-:Y:S02]  /*fbe0*/  SEL R9, R15, R14, !P1 ;  /* 0x0000000e0f097207 */ /* 0x000fe40004800000 */
[----:B------:R-:W-:-:S07]  /*fbf0*/  SEL R7, R14, R15, !P1 ;  /* 0x0000000f0e077207 */ /* 0x000fce0004800000 */
.L_x_394:
[----:B------:R-:W-:Y:S05]  /*fc00*/  BSYNC B1 ;  /* 0x0000000000017941 */ /* 0x000fea0003800000 */
.L_x_393:
[----:B------:R-:W-:-:S13]  /*fc10*/  LOP3.LUT P1, RZ, R4, 0xff, RZ, 0xc0, !PT ;  /* 0x000000ff04ff7812 */ /* 0x000fda000782c0ff */
[----:B------:R-:W-:Y:S05]  /*fc20*/  @P1 BRA `(.L_x_397) ;  /* 0xfffffff4003c1947 */ /* 0x000fea000383ffff */
[----:B------:R-:W-:Y:S05]  /*fc30*/  BSYNC B0 ;  /* 0x0000000000007941 */ /* 0x000fea0003800000 */
.L_x_385:
[----:B------:R-:W-:-:S03]  /*fc40*/  UMOV UR4, 0xffffffff ;  /* 0xffffffff00047882 */ /* 0x000fc60000000000 */
[----:B------:R-:W-:Y:S05]  /*fc50*/  BRA.DIV UR4, `(.L_x_398) ;  /* 0x0000000604a87947 */ /* 0x000fea000b800000 */
[----:B------:R-:W-:-:S13]  /*fc60*/  ELECT P6, URZ, PT ;  /* 0x00000000003f782f */ /* 0x000fda00038c0000 */
.L_x_416:
[----:B------:R-:W-:Y:S04]  /*fc70*/  BSSY B0, `(.L_x_399) ;  /* 0x000004f000007945 */ /* 0x000fe80003800000 */
[----:B------:R-:W-:Y:S05]  /*fc80*/  @!P6 BRA `(.L_x_400) ;  /* 0x000000040034e947 */ /* 0x000fea0003800000 */
[----:B------:R-:W-:-:S04]  /*fc90*/  LOP3.LUT R2, R2, 0x2, RZ, 0xfc, !PT ;  /* 0x0000000202027812 */ /* 0x000fc800078efcff */
[----:B------:R-:W-:-:S13]  /*fca0*/  ISETP.NE.AND P0, PT, R2, 0x3, PT ;  /* 0x000000030200780c */ /* 0x000fda0003f05270 */
[----:B------:R-:W-:Y:S05]  /*fcb0*/  @!P0 BRA `(.L_x_401) ;  /* 0x0000000000048947 */ /* 0x000fea0003800000 */
[----:B------:R-:W-:Y:S01]  /*fcc0*/  BPT.TRAP 0x1 ;  /* 0x000000040000795c */ /* 0x000fe20000300000 */
.L_x_401:
[----:B------:R-:W0:Y:S01]  /*fcd0*/  S2R R5, SR_CgaCtaId ;  /* 0x0000000000057919 */ /* 0x000e220000008800 */
[----:B------:R-:W-:Y:S02]  /*fce0*/  MOV R2, 0x400 ;  /* 0x0000040000027802 */ /* 0x000fe40000000f00 */
[----:B------:R-:W-:Y:S02]  /*fcf0*/  SHF.L.U32 R4, R3, 0x1f, RZ ;  /* 0x0000001f03047819 */ /* 0x000fe400000006ff */
[----:B0-----:R-:W-:-:S05]  /*fd00*/  LEA R5, R5, R2, 0x18 ;  /* 0x0000000205057211 */ /* 0x001fca00078ec0ff */
[----:B------:R-:W-:-:S04]  /*fd10*/  VIADD R5, R5, 0x40 ;  /* 0x0000004005057836 */ /* 0x000fc80000000000 */
[C---:B------:R-:W-:Y:S02]  /*fd20*/  IMAD R7, R0.reuse, 0x8, R5 ;  /* 0x0000000800077824 */ /* 0x040fe400078e0205 */
[----:B------:R-:W-:Y:S02]  /*fd30*/  VIADD R0, R0, 0x1 ;  /* 0x0000000100007836 */ /* 0x000fe40000000000 */
[----:B------:R-:W0:Y:S03]  /*fd40*/  SYNCS.PHASECHK.TRANS64.TRYWAIT P0, [R7+URZ], R4 ;  /* 0x00000004070075a7 */ /* 0x000e26000800017f */
[----:B------:R-:W-:-:S04]  /*fd50*/  ISETP.NE.AND P1, PT, R0, 0x8, PT ;  /* 0x000000080000780c */ /* 0x000fc80003f25270 */
[----:B------:R-:W-:Y:S02]  /*fd60*/  SEL R2, RZ, 0x1, P1 ;  /* 0x00000001ff027807 */ /* 0x000fe40000800000 */
[----:B------:R-:W-:Y:S02]  /*fd70*/  SEL R0, R0, RZ, P1 ;  /* 0x000000ff00007207 */ /* 0x000fe40000800000 */
[----:B------:R-:W-:-:S03]  /*fd80*/  LOP3.LUT R9, R3, R2, RZ, 0x3c, !PT ;  /* 0x0000000203097212 */ /* 0x000fc600078e3cff */
[----:B------:R-:W-:Y:S01]  /*fd90*/  IMAD R6, R0, 0x8, R5 ;  /* 0x0000000800067824 */ /* 0x000fe200078e0205 */
[----:B------:R-:W-:Y:S01]  /*fda0*/  SHF.L.U32 R3, R9, 0x1f, RZ ;  /* 0x0000001f09037819 */ /* 0x000fe200000006ff */
[----:B0-----:R-:W-:Y:S06]  /*fdb0*/  @!P0 BRA `(.L_x_402) ;  /* 0x0000000400708947 */ /* 0x001fec0003800000 */
.L_x_417:
[----:B------:R-:W1:Y:S01]  /*fdc0*/  SYNCS.PHASECHK.TRANS64.TRYWAIT P0, [R6+URZ], R3 ;  /* 0x00000003060075a7 */ /* 0x000e62000800017f */
[----:B------:R-:W-:-:S05]  /*fdd0*/  VIADD R0, R0, 0x1 ;  /* 0x0000000100007836 */ /* 0x000fca0000000000 */
[----:B------:R-:W-:-:S04]  /*fde0*/  ISETP.NE.AND P1, PT, R0, 0x8, PT ;  /* 0x000000080000780c */ /* 0x000fc80003f25270 */
[----:B------:R-:W-:Y:S02]  /*fdf0*/  SEL R2, RZ, 0x1, P1 ;  /* 0x00000001ff027807 */ /* 0x000fe40000800000 */
[----:B------:R-:W-:Y:S02]  /*fe00*/  SEL R0, R0, RZ, P1 ;  /* 0x000000ff00007207 */ /* 0x000fe40000800000 */
[----:B------:R-:W-:-:S03]  /*fe10*/  LOP3.LUT R9, R9, R2, RZ, 0x3c, !PT ;  /* 0x0000000209097212 */ /* 0x000fc600078e3cff */
[----:B0-----:R-:W-:Y:S01]  /*fe20*/  IMAD R7, R0, 0x8, R5 ;  /* 0x0000000800077824 */ /* 0x001fe200078e0205 */
[----:B------:R-:W-:Y:S01]  /*fe30*/  SHF.L.U32 R4, R9, 0x1f, RZ ;  /* 0x0000001f09047819 */ /* 0x000fe200000006ff */
[----:B-1----:R-:W-:Y:S06]  /*fe40*/  @!P0 BRA `(.L_x_403) ;  /* 0x0000000400608947 */ /* 0x002fec0003800000 */
.L_x_418:
        /* <DEDUP_REMOVED lines=9> */
.L_x_419:
        /* <DEDUP_REMOVED lines=9> */
.L_x_420:
        /* <DEDUP_REMOVED lines=9> */
.L_x_421:
        /* <DEDUP_REMOVED lines=9> */
.L_x_422:
[----:B------:R-:W1:Y:S01]  /*10090*/  SYNCS.PHASECHK.TRANS64.TRYWAIT P0, [R7+URZ], R4 ;  /* 0x00000004070075a7 */ /* 0x000e62000800017f */
[----:B------:R-:W-:-:S05]  /*100a0*/  VIADD R0, R0, 0x1 ;  /* 0x0000000100007836 */ /* 0x000fca0000000000 */
[----:B------:R-:W-:-:S04]  /*100b0*/  ISETP.NE.AND P1, PT, R0, 0x8, PT ;  /* 0x000000080000780c */ /* 0x000fc80003f25270 */
[----:B------:R-:W-:Y:S02]  /*100c0*/  SEL R2, RZ, 0x1, P1 ;  /* 0x00000001ff027807 */ /* 0x000fe40000800000 */
[----:B------:R-:W-:Y:S02]  /*100d0*/  SEL R0, R0, RZ, P1 ;  /* 0x000000ff00007207 */ /* 0x000fe40000800000 */
[----:B------:R-:W-:Y:S01]  /*100e0*/  LOP3.LUT R2, R9, R2, RZ, 0x3c, !PT ;  /* 0x0000000209027212 */ /* 0x000fe200078e3cff */
[----:B-1----:R-:W-:Y:S06]  /*100f0*/  @!P0 BRA `(.L_x_408) ;  /* 0x0000000400188947 */ /* 0x002fec0003800000 */
.L_x_423:
[----:B------:R-:W-:Y:S01]  /*10100*/  IMAD R5, R0, 0x8, R5 ;  /* 0x0000000800057824 */ /* 0x000fe200078e0205 */
[----:B------:R-:W-:-:S07]  /*10110*/  SHF.L.U32 R0, R2, 0x1f, RZ ;  /* 0x0000001f02007819 */ /* 0x000fce00000006ff */
.L_x_409:
[----:B--2---:R2:W3:Y:S02]  /*10120*/  SYNCS.PHASECHK.TRANS64.TRYWAIT P0, [R5+URZ], R0 ;  /* 0x00000000050075a7 */ /* 0x0044e4000800017f */
[----:B---3--:R-:W-:Y:S05]  /*10130*/  @!P0 NANOSLEEP.SYNCS 0x989680 ;  /* 0x009896800000895d */ /* 0x008fea0003900000 */
[----:B------:R-:W3:Y:S02]  /*10140*/  @!P0 SYNCS.PHASECHK.TRANS64 P0, [R5+URZ], R0 ;  /* 0x00000000050085a7 */ /* 0x000ee4000800007f */
[----:B---3--:R-:W-:Y:S05]  /*10150*/  @!P0 BRA `(.L_x_409) ;  /* 0xfffffffc00f08947 */ /* 0x008fea000383ffff */
.L_x_400:
[----:B------:R-:W-:Y:S05]  /*10160*/  BSYNC B0 ;  /* 0x0000000000007941 */ /* 0x000fea0003800000 */
.L_x_399:
[----:B------:R-:W-:Y:S05]  /*10170*/  EXIT ;  /* 0x000000000000794d */ /* 0x000fea0003800000 */
.L_x_18:
[----:B---3--:R3:W4:Y:S02]  /*10180*/  SYNCS.PHASECHK.TRANS64.TRYWAIT P1, [R3+URZ], R0 ;  /* 0x00000000030075a7 */ /* 0x008724000802017f */
[----:B----4-:R-:W-:Y:S05]  /*10190*/  @!P1 NANOSLEEP.SYNCS 0x989680 ;  /* 0x009896800000995d */ /* 0x010fea0003900000 */
[----:B------:R-:W4:Y:S02]  /*101a0*/  @!P1 SYNCS.PHASECHK.TRANS64 P1, [R3+URZ], R0 ;  /* 0x00000000030095a7 */ /* 0x000f24000802007f */
[----:B----4-:R-:W-:Y:S05]  /*101b0*/  @!P1 BRA `(.L_x_18) ;  /* 0xfffffffc00f09947 */ /* 0x010fea000383ffff */
[----:B------:R-:W-:Y:S05]  /*101c0*/  BRA `(.L_x_17) ;  /* 0xffffff1000447947 */ /* 0x000fea000383ffff */
.L_x_23:
[----:B-1----:R-:W-:-:S04]  /*101d0*/  IMAD.U32 R5, RZ, RZ, UR4 ;  /* 0x00000004ff057e24 */ /* 0x002fc8000f8e00ff */
[----:B------:R1:W2:Y:S03]  /*101e0*/  SYNCS.PHASECHK.TRANS64.TRYWAIT P1, [R5+URZ], R4 ;  /* 0x00000004050075a7 */ /* 0x0002a6000802017f */
[----:B--2---:R-:W-:Y:S05]  /*101f0*/  @!P1 NANOSLEEP.SYNCS 0x989680 ;  /* 0x009896800000995d */ /* 0x004fea0003900000 */
[----:B------:R-:W2:Y:S02]  /*10200*/  @!P1 SYNCS.PHASECHK.TRANS64 P1, [R5+URZ], R4 ;  /* 0x00000004050095a7 */ /* 0x000ea4000802007f */
[----:B--2---:R-:W-:Y:S05]  /*10210*/  @!P1 BRA `(.L_x_23) ;  /* 0xfffffffc00ec9947 */ /* 0x004fea000383ffff */
[----:B------:R-:W-:Y:S05]  /*10220*/  BRA `(.L_x_22) ;  /* 0xffffff2000d47947 */ /* 0x000fea000383ffff */
.L_x_386:
[----:B------:R-:W-:Y:S01]  /*10230*/  BSSY B1, `(.L_x_410) ;  /* 0x0000006000017945 */ /* 0x000fe20003800000 */
[----:B------:R-:W-:-:S07]  /*10240*/  IMAD.MOV.U32 R15, RZ, RZ, -0x1 ;  /* 0xffffffffff0f7424 */ /* 0x000fce00078e00ff */
[----:B------:R-:W-:Y:S05]  /*10250*/  WARPSYNC.COLLECTIVE R15, `(.L_x_411) ;  /* 0x000000000f0c7348 */ /* 0x000fea0003c00000 */
[----:B------:R-:W-:Y:S02]  /*10260*/  ELECT P6, UR62, PT ;  /* 0x00000000003e782f */ /* 0x000fe400038c0000 */
[----:B------:R-:W-:Y:S01]  /*10270*/  MOV R14, UR62 ;  /* 0x0000003e000e7c02 */ /* 0x000fe20008000f00 */
[----:B------:R-:W-:Y:S10]  /*10280*/  ENDCOLLECTIVE ;  /* 0x000000000000791b */ /* 0x000ff40003800000 */
.L_x_411:
[----:B------:R-:W-:Y:S05]  /*10290*/  BSYNC B1 ;  /* 0x0000000000017941 */ /* 0x000fea0003800000 */
.L_x_410:
[----:B------:R-:W-:Y:S05]  /*102a0*/  BRA `(.L_x_412) ;  /* 0xffffffec00a87947 */ /* 0x000fea000383ffff */
.L_x_389:
[----:B0-----:R0:W1:Y:S02]  /*102b0*/  SYNCS.PHASECHK.TRANS64.TRYWAIT P1, [R12+URZ+0x40], R7 ;  /* 0x000040070c0075a7 */ /* 0x001064000802017f */
[----:B-1----:R-:W-:Y:S05]  /*102c0*/  @!P1 NANOSLEEP.SYNCS 0x989680 ;  /* 0x009896800000995d */ /* 0x002fea0003900000 */
[----:B------:R-:W1:Y:S02]  /*102d0*/  @!P1 SYNCS.PHASECHK.TRANS64 P1, [R12+URZ+0x40], R7 ;  /* 0x000040070c0095a7 */ /* 0x000e64000802007f */
[----:B-1----:R-:W-:Y:S05]  /*102e0*/  @!P1 BRA `(.L_x_389) ;  /* 0xfffffffc00f09947 */ /* 0x002fea000383ffff */
[----:B------:R-:W-:Y:S05]  /*102f0*/  BRA `(.L_x_413) ;  /* 0xffffffec00dc7947 */ /* 0x000fea000383ffff */
.L_x_398:
[----:B------:R-:W-:Y:S01]  /*10300*/  BSSY B0, `(.L_x_414) ;  /* 0x0000006000007945 */ /* 0x000fe20003800000 */
[----:B------:R-:W-:-:S07]  /*10310*/  IMAD.MOV.U32 R15, RZ, RZ, -0x1 ;  /* 0xffffffffff0f7424 */ /* 0x000fce00078e00ff */
[----:B------:R-:W-:Y:S05]  /*10320*/  WARPSYNC.COLLECTIVE R15, `(.L_x_415) ;  /* 0x000000000f0c7348 */ /* 0x000fea0003c00000 */
[----:B------:R-:W-:Y:S02]  /*10330*/  ELECT P6, UR62, PT ;  /* 0x00000000003e782f */ /* 0x000fe400038c0000 */
[----:B------:R-:W-:Y:S01]  /*10340*/  MOV R14, UR62 ;  /* 0x0000003e000e7c02 */ /* 0x000fe20008000f00 */
[----:B------:R-:W-:Y:S10]  /*10350*/  ENDCOLLECTIVE ;  /* 0x000000000000791b */ /* 0x000ff40003800000 */
.L_x_415:
[----:B------:R-:W-:Y:S05]  /*10360*/  BSYNC B0 ;  /* 0x0000000000007941 */ /* 0x000fea0003800000 */
.L_x_414:
[----:B------:R-:W-:Y:S05]  /*10370*/  BRA `(.L_x_416) ;  /* 0xfffffff8003c7947 */ /* 0x000fea000383ffff */
.L_x_402:
[----:B0-----:R0:W1:Y:S02]  /*10380*/  SYNCS.PHASECHK.TRANS64.TRYWAIT P0, [R7+URZ], R4 ;  /* 0x00000004070075a7 */ /* 0x001064000800017f */
[----:B-1----:R-:W-:Y:S05]  /*10390*/  @!P0 NANOSLEEP.SYNCS 0x989680 ;  /* 0x009896800000895d */ /* 0x002fea0003900000 */
[----:B------:R-:W1:Y:S02]  /*103a0*/  @!P0 SYNCS.PHASECHK.TRANS64 P0, [R7+URZ], R4 ;  /* 0x00000004070085a7 */ /* 0x000e64000800007f */
[----:B-1----:R-:W-:Y:S05]  /*103b0*/  @!P0 BRA `(.L_x_402) ;  /* 0xfffffffc00f08947 */ /* 0x002fea000383ffff */
[----:B------:R-:W-:Y:S05]  /*103c0*/  BRA `(.L_x_417) ;  /* 0xfffffff8007c7947 */ /* 0x000fea000383ffff */
.L_x_403:
[----:B0-----:R0:W1:Y:S02]  /*103d0*/  SYNCS.PHASECHK.TRANS64.TRYWAIT P0, [R6+URZ], R3 ;  /* 0x00000003060075a7 */ /* 0x001064000800017f */
[----:B-1----:R-:W-:Y:S05]  /*103e0*/  @!P0 NANOSLEEP.SYNCS 0x989680 ;  /* 0x009896800000895d */ /* 0x002fea0003900000 */
[----:B------:R-:W1:Y:S02]  /*103f0*/  @!P0 SYNCS.PHASECHK.TRANS64 P0, [R6+URZ], R3 ;  /* 0x00000003060085a7 */ /* 0x000e64000800007f */
[----:B-1----:R-:W-:Y:S05]  /*10400*/  @!P0 BRA `(.L_x_403) ;  /* 0xfffffffc00f08947 */ /* 0x002fea000383ffff */
[----:B------:R-:W-:Y:S05]  /*10410*/  BRA `(.L_x_418) ;  /* 0xfffffff8008c7947 */ /* 0x000fea000383ffff */
.L_x_404:
[----:B0-----:R0:W1:Y:S02]  /*10420*/  SYNCS.PHASECHK.TRANS64.TRYWAIT P0, [R7+URZ], R4 ;  /* 0x00000004070075a7 */ /* 0x001064000800017f */
[----:B-1----:R-:W-:Y:S05]  /*10430*/  @!P0 NANOSLEEP.SYNCS 0x989680 ;  /* 0x009896800000895d */ /* 0x002fea0003900000 */
[----:B------:R-:W1:Y:S02]  /*10440*/  @!P0 SYNCS.PHASECHK.TRANS64 P0, [R7+URZ], R4 ;  /* 0x00000004070085a7 */ /* 0x000e64000800007f */
[----:B-1----:R-:W-:Y:S05]  /*10450*/  @!P0 BRA `(.L_x_404) ;  /* 0xfffffffc00f08947 */ /* 0x002fea000383ffff */
[----:B------:R-:W-:Y:S05]  /*10460*/  BRA `(.L_x_419) ;  /* 0xfffffff8009c7947 */ /* 0x000fea000383ffff */
.L_x_405:
[----:B0-----:R0:W1:Y:S02]  /*10470*/  SYNCS.PHASECHK.TRANS64.TRYWAIT P0, [R6+URZ], R3 ;  /* 0x00000003060075a7 */ /* 0x001064000800017f */
[----:B-1----:R-:W-:Y:S05]  /*10480*/  @!P0 NANOSLEEP.SYNCS 0x989680 ;  /* 0x009896800000895d */ /* 0x002fea0003900000 */
[----:B------:R-:W1:Y:S02]  /*10490*/  @!P0 SYNCS.PHASECHK.TRANS64 P0, [R6+URZ], R3 ;  /* 0x00000003060085a7 */ /* 0x000e64000800007f */
[----:B-1----:R-:W-:Y:S05]  /*104a0*/  @!P0 BRA `(.L_x_405) ;  /* 0xfffffffc00f08947 */ /* 0x002fea000383ffff */
[----:B------:R-:W-:Y:S05]  /*104b0*/  BRA `(.L_x_420) ;  /* 0xfffffff800ac7947 */ /* 0x000fea000383ffff */
.L_x_406:
[----:B0-----:R0:W1:Y:S02]  /*104c0*/  SYNCS.PHASECHK.TRANS64.TRYWAIT P0, [R7+URZ], R4 ;  /* 0x00000004070075a7 */ /* 0x001064000800017f */
[----:B-1----:R-:W-:Y:S05]  /*104d0*/  @!P0 NANOSLEEP.SYNCS 0x989680 ;  /* 0x009896800000895d */ /* 0x002fea0003900000 */
[----:B------:R-:W1:Y:S02]  /*104e0*/  @!P0 SYNCS.PHASECHK.TRANS64 P0, [R7+URZ], R4 ;  /* 0x00000004070085a7 */ /* 0x000e64000800007f */
[----:B-1----:R-:W-:Y:S05]  /*104f0*/  @!P0 BRA `(.L_x_406) ;  /* 0xfffffffc00f08947 */ /* 0x002fea000383ffff */
[----:B------:R-:W-:Y:S05]  /*10500*/  BRA `(.L_x_421) ;  /* 0xfffffff800bc7947 */ /* 0x000fea000383ffff */
.L_x_407:
[----:B0-----:R0:W1:Y:S02]  /*10510*/  SYNCS.PHASECHK.TRANS64.TRYWAIT P0, [R6+URZ], R3 ;  /* 0x00000003060075a7 */ /* 0x001064000800017f */
[----:B-1----:R-:W-:Y:S05]  /*10520*/  @!P0 NANOSLEEP.SYNCS 0x989680 ;  /* 0x009896800000895d */ /* 0x002fea0003900000 */
[----:B------:R-:W1:Y:S02]  /*10530*/  @!P0 SYNCS.PHASECHK.TRANS64 P0, [R6+URZ], R3 ;  /* 0x00000003060085a7 */ /* 0x000e64000800007f */
[----:B-1----:R-:W-:Y:S05]  /*10540*/  @!P0 BRA `(.L_x_407) ;  /* 0xfffffffc00f08947 */ /* 0x002fea000383ffff */
[----:B------:R-:W-:Y:S05]  /*10550*/  BRA `(.L_x_422) ;  /* 0xfffffff800cc7947 */ /* 0x000fea000383ffff */
.L_x_408:
[----:B-1----:R1:W2:Y:S02]  /*10560*/  SYNCS.PHASECHK.TRANS64.TRYWAIT P0, [R7+URZ], R4 ;  /* 0x00000004070075a7 */ /* 0x0022a4000800017f */
[----:B--2---:R-:W-:Y:S05]  /*10570*/  @!P0 NANOSLEEP.SYNCS 0x989680 ;  /* 0x009896800000895d */ /* 0x004fea0003900000 */
[----:B------:R-:W2:Y:S02]  /*10580*/  @!P0 SYNCS.PHASECHK.TRANS64 P0, [R7+URZ], R4 ;  /* 0x00000004070085a7 */ /* 0x000ea4000800007f */
[----:B--2---:R-:W-:Y:S05]  /*10590*/  @!P0 BRA `(.L_x_408) ;  /* 0xfffffffc00f08947 */ /* 0x004fea000383ffff */
[----:B------:R-:W-:Y:S05]  /*105a0*/  BRA `(.L_x_423) ;  /* 0xfffffff800d47947 */ /* 0x000fea000383ffff */
.L_x_424:
[----:B------:R-:W-:-:S00]  /*105b0*/  BRA `(.L_x_424) ;  /* 0xfffffffc00fc7947 */ /* 0x000fc0000383ffff */
[----:B------:R-:W-:-:S00]  /*105c0*/  NOP ;  /* 0x0000000000007918 */ /* 0x000fc00000000000 */
        /* <DEDUP_REMOVED lines=11> */
.L_x_425:


//--------------------- .nv.global.init           --------------------------
	.section	.nv.global.init,"aw",@progbits
.nv.global.init:
	.type		$str$22,@object
	.size		$str$22,($str$23 - $str$22)
$str$22:
        /*0000*/ 	.byte	0x6b, 0x5f, 0x74, 0x69, 0x6c, 0x65, 0x5f, 0x63, 0x6f, 0x75, 0x6e, 0x74, 0x20, 0x3e, 0x3d, 0x20
        /*0010*/ 	.byte	0x31, 0x00
	.type		$str$23,@object
	.size		$str$23,(__unnamed_1 - $str$23)
$str$23:
        /*0012*/ 	.byte	0x2f, 0x74, 0x6d, 0x70, 0x2f, 0x63, 0x75, 0x74, 0x6c, 0x61, 0x73, 0x73, 0x5f, 0x73, 0x77, 0x65
        /*0022*/ 	.byte	0x65, 0x70, 0x5f, 0x73, 0x72, 0x63, 0x2f, 0x69, 0x6e, 0x63, 0x6c, 0x75, 0x64, 0x65, 0x2f, 0x63
        /*0032*/ 	.byte	0x75, 0x74, 0x6c, 0x61, 0x73, 0x73, 0x2f, 0x67, 0x65, 0x6d, 0x6d, 0x2f, 0x63, 0x6f, 0x6c, 0x6c
        /*0042*/ 	.byte	0x65, 0x63, 0x74, 0x69, 0x76, 0x65, 0x2f, 0x73, 0x6d, 0x39, 0x30, 0x5f, 0x6d, 0x6d, 0x61, 0x5f
        /*0052*/ 	.byte	0x74, 0x6d, 0x61, 0x5f, 0x67, 0x6d, 0x6d, 0x61, 0x5f, 0x73, 0x73, 0x5f, 0x77, 0x61, 0x72, 0x70
        /*0062*/ 	.byte	0x73, 0x70, 0x65, 0x63, 0x69, 0x61, 0x6c, 0x69, 0x7a, 0x65, 0x64, 0x2e, 0x68, 0x70, 0x70, 0x00
	.type		__unnamed_1,@object
	.size		__unnamed_1,(.L_0 - __unnamed_1)
__unnamed_1:
        /*0072*/ 	.byte	0x76, 0x6f, 0x69, 0x64, 0x20, 0x63, 0x75, 0x74, 0x6c, 0x61, 0x73, 0x73, 0x3a, 0x3a, 0x67, 0x65
        /* <DEDUP_REMOVED lines=180> */
        /*0bc2*/ 	.byte	0x74, 0x69, 0x74, 0x79, 0x5d, 0x00
.L_0:


//--------------------- .nv.shared._ZN7cutlass13device_kernelINS_4gemm6kernel13GemmUniversalIN4cute5tupleIJiiiiEEENS1_10collective13CollectiveMmaINS1_34MainloopSm90TmaGmmaWarpSpecializedILi8ENS5_IJNS4_1CILi1EEESB_SB_EEENS1_35KernelTmaWarpSpecializedCooperativeEEENS5_IJNSA_ILi256EEENSA_ILi176EEENSA_ILi32EEEEEENS_10bfloat16_tENS5_IJlSB_lEEESJ_SK_NS4_8TiledMMAINS4_8MMA_AtomIJNS4_4SM904GMMA27MMA_64x16x16_F32BF16BF16_SSILNSO_5MajorE0ELSQ_0ELNSO_7ScaleInE1ELSR_1EEEEEENS4_6LayoutINS5_IJNSA_ILi2EEESB_SB_EEENS5_IJSB_NSA_ILi0EEESX_EEEEENS5_IJNS4_10UnderscoreES10_S10_EEEEENS4_13SM90_TMA_LOADENS4_14ComposedLayoutINS4_7SwizzleILi2ELi4ELi3EEENS4_18smem_ptr_flag_bitsILi16EEENSU_INS5_IJNSA_ILi8EEESH_EEENS5_IJSH_SB_EEEEEEEvNS4_8identityES13_S1D_vS1E_EENS_8epilogue10collective6detail29Sm90TmaWarpSpecializedAdapterINS1H_15DefaultEpilogueISJ_SK_SK_NS1G_6thread17LinearCombinationISJ_Li1EffLNS1L_9ScaleType4KindE0ELNS_15FloatRoundStyleE2ESJ_EENS1_15EpilogueDefaultEEEEEvvEEEEvNT_6ParamsE --------------------------
	.section	.nv.shared._ZN7cutlass13device_kernelINS_4gemm6kernel13GemmUniversalIN4cute5tupleIJiiiiEEENS1_10collective13CollectiveMmaINS1_34MainloopSm90TmaGmmaWarpSpecializedILi8ENS5_IJNS4_1CILi1EEESB_SB_EEENS1_35KernelTmaWarpSpecializedCooperativeEEENS5_IJNSA_ILi256EEENSA_ILi176EEENSA_ILi32EEEEEENS_10bfloat16_tENS5_IJlSB_lEEESJ_SK_NS4_8TiledMMAINS4_8MMA_AtomIJNS4_4SM904GMMA27MMA_64x16x16_F32BF16BF16_SSILNSO_5MajorE0ELSQ_0ELNSO_7ScaleInE1ELSR_1EEEEEENS4_6LayoutINS5_IJNSA_ILi2EEESB_SB_EEENS5_IJSB_NSA_ILi0EEESX_EEEEENS5_IJNS4_10UnderscoreES10_S10_EEEEENS4_13SM90_TMA_LOADENS4_14ComposedLayoutINS4_7SwizzleILi2ELi4ELi3EEENS4_18smem_ptr_flag_bitsILi16EEENSU_INS5_IJNSA_ILi8EEESH_EEENS5_IJSH_SB_EEEEEEEvNS4_8identityES13_S1D_vS1E_EENS_8epilogue10collective6detail29Sm90TmaWarpSpecializedAdapterINS1H_15DefaultEpilogueISJ_SK_SK_NS1G_6thread17LinearCombinationISJ_Li1EffLNS1L_9ScaleType4KindE0ELNS_15FloatRoundStyleE2ESJ_EENS1_15EpilogueDefaultEEEEEvvEEEEvNT_6ParamsE,"aw",@nobits
	.sectionflags	@""
	.align	16
	.zero		1024


//--------------------- .nv.shared.reserved.0     --------------------------
	.section	.nv.shared.reserved.0,"aw",@nobits
	.weak		__nv_reservedSMEM_offset_0_alias
	.size		__nv_reservedSMEM_offset_0_alias, 0, 0
	.other		__nv_reservedSMEM_offset_0_alias,@"STO_CUDA_RESERVED_SHARED STV_DEFAULT"
__nv_reservedSMEM_offset_0_alias:
	.zero		0


//--------------------- .nv.global                --------------------------
	.section	.nv.global,"aw",@nobits
.nv.global:
	.type		_ZN40_INTERNAL_0db58383_4_k_cu_4543e698_180414cute1_E,@object
	.size		_ZN40_INTERNAL_0db58383_4_k_cu_4543e698_180414cute1_E,(_ZN40_INTERNAL_0db58383_4_k_cu_4543e698_180414cuda3std3__45__cpo6cbeginE - _ZN40_INTERNAL_0db58383_4_k_cu_4543e698_180414cute1_E)
_ZN40_INTERNAL_0db58383_4_k_cu_4543e698_180414cute1_E:
	.zero		1
	.type		_ZN40_INTERNAL_0db58383_4_k_cu_4543e698_180414cuda3std3__45__cpo6cbeginE,@object
	.size		_ZN40_INTERNAL_0db58383_4_k_cu_4543e698_180414cuda3std3__45__cpo6cbeginE,(_ZN40_INTERNAL_0db58383_4_k_cu_4543e698_180414cuda3std3__48in_placeE - _ZN40_INTERNAL_0db58383_4_k_cu_4543e698_180414cuda3std3__45__cpo6cbeginE)
_ZN40_INTERNAL_0db58383_4_k_cu_4543e698_180414cuda3std3__45__cpo6cbeginE:
	.zero		1
	.type		_ZN40_INTERNAL_0db58383_4_k_cu_4543e698_180414cuda3std3__48in_placeE,@object
	.size		_ZN40_INTERNAL_0db58383_4_k_cu_4543e698_180414cuda3std3__48in_placeE,(_ZN40_INTERNAL_0db58383_4_k_cu_4543e698_180414cuda3std6ranges3__45__cpo9iter_moveE - _ZN40_INTERNAL_0db58383_4_k_cu_4543e698_180414cuda3std3__48in_placeE)
_ZN40_INTERNAL_0db58383_4_k_cu_4543e698_180414cuda3std3__48in_placeE:
	.zero		1
	.type		_ZN40_INTERNAL_0db58383_4_k_cu_4543e698_180414cuda3std6ranges3__45__cpo9iter_moveE,@object
	.size		_ZN40_INTERNAL_0db58383_4_k_cu_4543e698_180414cuda3std6ranges3__45__cpo9iter_moveE,(_ZN40_INTERNAL_0db58383_4_k_cu_4543e698_180414cuda3std3__45__cpo5beginE - _ZN40_INTERNAL_0db58383_4_k_cu_4543e698_180414cuda3std6ranges3__45__cpo9iter_moveE)
_ZN40_INTERNAL_0db58383_4_k_cu_4543e698_180414cuda3std6ranges3__45__cpo9iter_moveE:
	.zero		1
	.type		_ZN40_INTERNAL_0db58383_4_k_cu_4543e698_180414cuda3std3__45__cpo5beginE,@object
	.size		_ZN40_INTERNAL_0db58383_4_k_cu_4543e698_180414cuda3std3__45__cpo5beginE,(_ZN40_INTERNAL_0db58383_4_k_cu_4543e698_180414cuda3std3__442_GLOBAL__N__0db58383_4_k_cu_4543e698_180416ignoreE - _ZN40_INTERNAL_0db58383_4_k_cu_4543e698_180414cuda3std3__45__cpo5beginE)
_ZN40_INTERNAL_0db58383_4_k_cu_4543e698_180414cuda3std3__45__cpo5beginE:
	.zero		1
	.type		_ZN40_INTERNAL_0db58383_4_k_cu_4543e698_180414cuda3std3__442_GLOBAL__N__0db58383_4_k_cu_4543e698_180416ignoreE,@object
	.size		_ZN40_INTERNAL_0db58383_4_k_cu_4543e698_180414cuda3std3__442_GLOBAL__N__0db58383_4_k_cu_4543e698_180416ignoreE,(_ZN40_INTERNAL_0db58383_4_k_cu_4543e698_180414cute7productE - _ZN40_INTERNAL_0db58383_4_k_cu_4543e698_180414cuda3std3__442_GLOBAL__N__0db58383_4_k_cu_4543e698_180416ignoreE)
_ZN40_INTERNAL_0db58383_4_k_cu_4543e698_180414cuda3std3__442_GLOBAL__N__0db58383_4_k_cu_4543e698_180416ignoreE:
	.zero		1
	.type		_ZN40_INTERNAL_0db58383_4_k_cu_4543e698_180414cute7productE,@object
	.size		_ZN40_INTERNAL_0db58383_4_k_cu_4543e698_180414cute7productE,(_ZN40_INTERNAL_0db58383_4_k_cu_4543e698_180414cuda3std3__45__cpo3endE - _ZN40_INTERNAL_0db58383_4_k_cu_4543e698_180414cute7productE)
_ZN40_INTERNAL_0db58383_4_k_cu_4543e698_180414cute7productE:
	.zero		1
	.type		_ZN40_INTERNAL_0db58383_4_k_cu_4543e698_180414cuda3std3__45__cpo3endE,@object
	.size		_ZN40_INTERNAL_0db58383_4_k_cu_4543e698_180414cuda3std3__45__cpo3endE,(_ZN40_INTERNAL_0db58383_4_k_cu_4543e698_180414cuda3std3__419piecewise_constructE - _ZN40_INTERNAL_0db58383_4_k_cu_4543e698_180414cuda3std3__45__cpo3endE)
_ZN40_INTERNAL_0db58383_4_k_cu_4543e698_180414cuda3std3__45__cpo3endE:
	.zero		1
	.type		_ZN40_INTERNAL_0db58383_4_k_cu_4543e698_180414cuda3std3__419piecewise_constructE,@object
	.size		_ZN40_INTERNAL_0db58383_4_k_cu_4543e698_180414cuda3std3__419piecewise_constructE,(_ZN40_INTERNAL_0db58383_4_k_cu_4543e698_180414cuda3std3__45__cpo4cendE - _ZN40_INTERNAL_0db58383_4_k_cu_4543e698_180414cuda3std3__419piecewise_constructE)
_ZN40_INTERNAL_0db58383_4_k_cu_4543e698_180414cuda3std3__419piecewise_constructE:
	.zero		1
	.type		_ZN40_INTERNAL_0db58383_4_k_cu_4543e698_180414cuda3std3__45__cpo4cendE,@object
	.size		_ZN40_INTERNAL_0db58383_4_k_cu_4543e698_180414cuda3std3__45__cpo4cendE,(_ZN40_INTERNAL_0db58383_4_k_cu_4543e698_180414cuda3std6ranges3__45__cpo4swapE - _ZN40_INTERNAL_0db58383_4_k_cu_4543e698_180414cuda3std3__45__cpo4cendE)
_ZN40_INTERNAL_0db58383_4_k_cu_4543e698_180414cuda3std3__45__cpo4cendE:
	.zero		1
	.type		_ZN40_INTERNAL_0db58383_4_k_cu_4543e698_180414cuda3std6ranges3__45__cpo4swapE,@object
	.size		_ZN40_INTERNAL_0db58383_4_k_cu_4543e698_180414cuda3std6ranges3__45__cpo4swapE,(.L_8 - _ZN40_INTERNAL_0db58383_4_k_cu_4543e698_180414cuda3std6ranges3__45__cpo4swapE)
_ZN40_INTERNAL_0db58383_4_k_cu_4543e698_180414cuda3std6ranges3__45__cpo4swapE:
	.zero		1
.L_8:


//--------------------- .nv.constant0._ZN7cutlass13device_kernelINS_4gemm6kernel13GemmUniversalIN4cute5tupleIJiiiiEEENS1_10collective13CollectiveMmaINS1_34MainloopSm90TmaGmmaWarpSpecializedILi8ENS5_IJNS4_1CILi1EEESB_SB_EEENS1_35KernelTmaWarpSpecializedCooperativeEEENS5_IJNSA_ILi256EEENSA_ILi176EEENSA_ILi32EEEEEENS_10bfloat16_tENS5_IJlSB_lEEESJ_SK_NS4_8TiledMMAINS4_8MMA_AtomIJNS4_4SM904GMMA27MMA_64x16x16_F32BF16BF16_SSILNSO_5MajorE0ELSQ_0ELNSO_7ScaleInE1ELSR_1EEEEEENS4_6LayoutINS5_IJNSA_ILi2EEESB_SB_EEENS5_IJSB_NSA_ILi0EEESX_EEEEENS5_IJNS4_10UnderscoreES10_S10_EEEEENS4_13SM90_TMA_LOADENS4_14ComposedLayoutINS4_7SwizzleILi2ELi4ELi3EEENS4_18smem_ptr_flag_bitsILi16EEENSU_INS5_IJNSA_ILi8EEESH_EEENS5_IJSH_SB_EEEEEEEvNS4_8identityES13_S1D_vS1E_EENS_8epilogue10collective6detail29Sm90TmaWarpSpecializedAdapterINS1H_15DefaultEpilogueISJ_SK_SK_NS1G_6thread17LinearCombinationISJ_Li1EffLNS1L_9ScaleType4KindE0ELNS_15FloatRoundStyleE2ESJ_EENS1_15EpilogueDefaultEEEEEvvEEEEvNT_6ParamsE --------------------------
	.section	.nv.constant0._ZN7cutlass13device_kernelINS_4gemm6kernel13GemmUniversalIN4cute5tupleIJiiiiEEENS1_10collective13CollectiveMmaINS1_34MainloopSm90TmaGmmaWarpSpecializedILi8ENS5_IJNS4_1CILi1EEESB_SB_EEENS1_35KernelTmaWarpSpecializedCooperativeEEENS5_IJNSA_ILi256EEENSA_ILi176EEENSA_ILi32EEEEEENS_10bfloat16_tENS5_IJlSB_lEEESJ_SK_NS4_8TiledMMAINS4_8MMA_AtomIJNS4_4SM904GMMA27MMA_64x16x16_F32BF16BF16_SSILNSO_5MajorE0ELSQ_0ELNSO_7ScaleInE1ELSR_1EEEEEENS4_6LayoutINS5_IJNSA_ILi2EEESB_SB_EEENS5_IJSB_NSA_ILi0EEESX_EEEEENS5_IJNS4_10UnderscoreES10_S10_EEEEENS4_13SM90_TMA_LOADENS4_14ComposedLayoutINS4_7SwizzleILi2ELi4ELi3EEENS4_18smem_ptr_flag_bitsILi16EEENSU_INS5_IJNSA_ILi8EEESH_EEENS5_IJSH_SB_EEEEEEEvNS4_8identityES13_S1D_vS1E_EENS_8epilogue10collective6detail29Sm90TmaWarpSpecializedAdapterINS1H_15DefaultEpilogueISJ_SK_SK_NS1G_6thread17LinearCombinationISJ_Li1EffLNS1L_9ScaleType4KindE0ELNS_15FloatRoundStyleE2ESJ_EENS1_15EpilogueDefaultEEEEEvvEEEEvNT_6ParamsE,"a",@progbits
	.sectionflags	@""
	.align	4
.nv.constant0._ZN7cutlass13device_kernelINS_4gemm6kernel13GemmUniversalIN4cute5tupleIJiiiiEEENS1_10collective13CollectiveMmaINS1_34MainloopSm90TmaGmmaWarpSpecializedILi8ENS5_IJNS4_1CILi1EEESB_SB_EEENS1_35KernelTmaWarpSpecializedCooperativeEEENS5_IJNSA_ILi256EEENSA_ILi176EEENSA_ILi32EEEEEENS_10bfloat16_tENS5_IJlSB_lEEESJ_SK_NS4_8TiledMMAINS4_8MMA_AtomIJNS4_4SM904GMMA27MMA_64x16x16_F32BF16BF16_SSILNSO_5MajorE0ELSQ_0ELNSO_7ScaleInE1ELSR_1EEEEEENS4_6LayoutINS5_IJNSA_ILi2EEESB_SB_EEENS5_IJSB_NSA_ILi0EEESX_EEEEENS5_IJNS4_10UnderscoreES10_S10_EEEEENS4_13SM90_TMA_LOADENS4_14ComposedLayoutINS4_7SwizzleILi2ELi4ELi3EEENS4_18smem_ptr_flag_bitsILi16EEENSU_INS5_IJNSA_ILi8EEESH_EEENS5_IJSH_SB_EEEEEEEvNS4_8identityES13_S1D_vS1E_EENS_8epilogue10collective6detail29Sm90TmaWarpSpecializedAdapterINS1H_15DefaultEpilogueISJ_SK_SK_NS1G_6thread17LinearCombinationISJ_Li1EffLNS1L_9ScaleType4KindE0ELNS_15FloatRoundStyleE2ESJ_EENS1_15EpilogueDefaultEEEEEvvEEEEvNT_6ParamsE:
	.zero		1664


//--------------------- SYMBOLS --------------------------

	.type		.nv.reservedSmem.offset0,@object
	.size		.nv.reservedSmem.offset0,0x4
	.type		__assertfail,@function
